def gluon_tcgen05(
    a_ptr,
    b_ptr,
    c_ptr,
    M,
    N,
    K,
    stride_am,
    stride_bk,
    stride_cm,
    BLOCK_M: gl.constexpr,
    BLOCK_N: gl.constexpr,
    BLOCK_K: gl.constexpr,
    DTYPE: gl.constexpr,
    A_LAYOUT: gl.constexpr,
    B_LAYOUT: gl.constexpr,
    C_LAYOUT: gl.constexpr,
    B_SHAPE: gl.constexpr,
    TMEM_LAYOUT: gl.constexpr,
    TMEM_REG: gl.constexpr,
    TRANS_B: gl.constexpr,
    NUM_BUFFERS: gl.constexpr,
):
    a_desc = tma.make_tensor_descriptor(
        a_ptr, [M, K], [stride_am, 1], [BLOCK_M, BLOCK_K], A_LAYOUT
    )
    b_desc = tma.make_tensor_descriptor(
        b_ptr,
        [N, K] if TRANS_B else [K, N],
        [stride_bk, 1],
        B_SHAPE,
        B_LAYOUT,
    )
    c_desc = tma.make_tensor_descriptor(
        c_ptr, [M, N], [stride_cm, 1], [BLOCK_M, BLOCK_N], C_LAYOUT
    )

    a_bufs = gl.allocate_shared_memory(
        DTYPE, [NUM_BUFFERS, BLOCK_M, BLOCK_K], A_LAYOUT
    )
    b_bufs = gl.allocate_shared_memory(DTYPE, [NUM_BUFFERS] + B_SHAPE, B_LAYOUT)

    pid_m = gl.program_id(0)
    pid_n = gl.program_id(1)
    off_m = pid_m * BLOCK_M
    off_n = pid_n * BLOCK_N

    tma_bars = gl.allocate_shared_memory(
        gl.int64, [NUM_BUFFERS, 1], mbarrier.MBarrierLayout()
    )
    mma_bars = gl.allocate_shared_memory(
        gl.int64, [NUM_BUFFERS, 1], mbarrier.MBarrierLayout()
    )
    for i in gl.static_range(NUM_BUFFERS):
        mbarrier.init(tma_bars.index(i), count=1)
        mbarrier.init(mma_bars.index(i), count=1)

    acc_tmem = allocate_tensor_memory(gl.float32, [BLOCK_M, BLOCK_N], TMEM_LAYOUT)
    idx = 0
    phase = 0
    use_acc = False
    for k in range(0, K, BLOCK_K):
        a = a_bufs.index(idx)
        b = b_bufs.index(idx)
        tma_bar = tma_bars.index(idx)
        mma_bar = mma_bars.index(idx)
        mbarrier.expect(
            tma_bar, a_desc.block_type.nbytes + b_desc.block_type.nbytes
        )
        tma.async_copy_global_to_shared(a_desc, [off_m, k], tma_bar, a)
        tma.async_copy_global_to_shared(
            b_desc, [off_n, k] if TRANS_B else [k, off_n], tma_bar, b
        )
        mbarrier.wait(tma_bar, phase=phase)

        if TRANS_B:
            b = b.permute((1, 0))
        tcgen05_mma(a, b, acc_tmem, use_acc=use_acc)
        tcgen05_commit(mma_bar)
        mbarrier.wait(mma_bar, phase=phase)
        use_acc = True

        idx += 1
        if idx == NUM_BUFFERS:
            idx = 0
            phase ^= 1

    for i in gl.static_range(NUM_BUFFERS):
        mbarrier.invalidate(tma_bars.index(i))
        mbarrier.invalidate(mma_bars.index(i))

    acc = acc_tmem.load(TMEM_REG)
    c_smem = gl.allocate_shared_memory(DTYPE, [BLOCK_M, BLOCK_N], C_LAYOUT)
    c_smem.store(acc.to(DTYPE))
    fence_async_shared()
    tma.async_copy_shared_to_global(c_desc, [off_m, off_n], c_smem)
    tma.store_wait(pendings=0)

# config = {"BLOCK_K": 64, "BLOCK_M": 64, "BLOCK_N": 256, "arch": "sm_100", "dtype": "fp16", "num_buffers": 1, "num_warps": 8, "trans_b": 1}
# arch = sm_100


// ===== COMPILED SASS (sm_100a) =====

	.target	sm_100a

	.elftype	@"ET_EXEC"


//--------------------- .note.nv.tkinfo           --------------------------
	.section	.note.nv.tkinfo,"",@"SHT_NOTE"
	.sectionflags	@"SHF_NOTE_NV_TKINFO"
	.tkinfo
        /*0018*/ 	.word	0x00000081
        /*0030*/ 	.string	""
        /*0030*/ 	.string	"ptxas-blackwell"
        /*0030*/ 	.string	"Cuda compilation tools, release 12.9, V12.9.86"
        /*0030*/ 	.string	"Build cuda_12.9.r12.9/compiler.36037853_0"
        /*0030*/ 	.string	"-v  -suppress-debug-info  -lineinfo  -arch sm_100a "



//--------------------- .note.nv.cuver            --------------------------
	.section	.note.nv.cuver,"",@"SHT_NOTE"
	.sectionflags	@"SHF_NOTE_NV_CUVER"
        /*0018*/ 	.short	0x0001
        /*001a*/ 	.short	0x0064
        /*001c*/ 	.short	0x0001
        /*001e*/ 	.short	0x0000
        /*0020*/ 	.short	0x0001
        /*0022*/ 	.short	0x0000


//--------------------- .nv.info                  --------------------------
	.section	.nv.info,"",@"SHT_CUDA_INFO"
	.align	4


	//----- nvinfo : EIATTR_REGCOUNT
	.align		4
        /*0000*/ 	.byte	0x04, 0x2f
        /*0002*/ 	.short	(.L_4 - .L_3)
	.align		4
.L_3:
        /*0004*/ 	.word	index@(gluon_tcgen05)
        /*0008*/ 	.word	0x00000047


	//----- nvinfo : EIATTR_FRAME_SIZE
	.align		4
.L_4:
        /*000c*/ 	.byte	0x04, 0x11
        /*000e*/ 	.short	(.L_6 - .L_5)
	.align		4
.L_5:
        /*0010*/ 	.word	index@($__internal_2_$__cuda_sm10x_tcgen05_guardrail_trap_unallocated_columns_being_dealloced)
        /*0014*/ 	.word	0x00000000


	//----- nvinfo : EIATTR_FRAME_SIZE
	.align		4
.L_6:
        /*0018*/ 	.byte	0x04, 0x11
        /*001a*/ 	.short	(.L_8 - .L_7)
	.align		4
.L_7:
        /*001c*/ 	.word	index@($__internal_1_$__cuda_sm10x_tcgen05_guardrail_trap_phase_invalid_during_alloc)
        /*0020*/ 	.word	0x00000000


	//----- nvinfo : EIATTR_FRAME_SIZE
	.align		4
.L_8:
        /*0024*/ 	.byte	0x04, 0x11
        /*0026*/ 	.short	(.L_10 - .L_9)
	.align		4
.L_9:
        /*0028*/ 	.word	index@($__internal_0_$__cuda_sm10x_tcgen05_guardrail_trap_col_being_dealloced_not_returned_by_alloc)
        /*002c*/ 	.word	0x00000000


	//----- nvinfo : EIATTR_FRAME_SIZE
	.align		4
.L_10:
        /*0030*/ 	.byte	0x04, 0x11
        /*0032*/ 	.short	(.L_12 - .L_11)
	.align		4
.L_11:
        /*0034*/ 	.word	index@(gluon_tcgen05)
        /*0038*/ 	.word	0x00000000


	//----- nvinfo : EIATTR_MIN_STACK_SIZE
	.align		4
.L_12:
        /*003c*/ 	.byte	0x04, 0x12
        /*003e*/ 	.short	(.L_14 - .L_13)
	.align		4
.L_13:
        /*0040*/ 	.word	index@(gluon_tcgen05)
        /*0044*/ 	.word	0x00000000
.L_14:


//--------------------- .nv.info.gluon_tcgen05    --------------------------
	.section	.nv.info.gluon_tcgen05,"",@"SHT_CUDA_INFO"
	.sectionflags	@""
	.align	4


	//----- nvinfo : EIATTR_CUDA_API_VERSION
	.align		4
        /*0000*/ 	.byte	0x04, 0x37
        /*0002*/ 	.short	(.L_16 - .L_15)
.L_15:
        /*0004*/ 	.word	0x00000081


	//----- nvinfo : EIATTR_KPARAM_INFO
	.align		4
.L_16:
        /*0008*/ 	.byte	0x04, 0x17
        /*000a*/ 	.short	(.L_18 - .L_17)
.L_17:
        /*000c*/ 	.word	0x00000000
        /*0010*/ 	.short	0x000a
        /*0012*/ 	.short	0x0048
        /*0014*/ 	.byte	0x00, 0xf4, 0x21, 0x00


	//----- nvinfo : EIATTR_KPARAM_INFO
	.align		4
.L_18:
        /*0018*/ 	.byte	0x04, 0x17
        /*001a*/ 	.short	(.L_20 - .L_19)
.L_19:
        /*001c*/ 	.word	0x00000000
        /*0020*/ 	.short	0x0009
        /*0022*/ 	.short	0x0040
        /*0024*/ 	.byte	0x00, 0xf4, 0x21, 0x00


	//----- nvinfo : EIATTR_KPARAM_INFO
	.align		4
.L_20:
        /*0028*/ 	.byte	0x04, 0x17
        /*002a*/ 	.short	(.L_22 - .L_21)
.L_21:
        /*002c*/ 	.word	0x00000000
        /*0030*/ 	.short	0x0008
        /*0032*/ 	.short	0x0038
        /*0034*/ 	.byte	0x00, 0xf0, 0x21, 0x00


	//----- nvinfo : EIATTR_KPARAM_INFO
	.align		4
.L_22:
        /*0038*/ 	.byte	0x04, 0x17
        /*003a*/ 	.short	(.L_24 - .L_23)
.L_23:
        /*003c*/ 	.word	0x00000000
        /*0040*/ 	.short	0x0007
        /*0042*/ 	.short	0x0030
        /*0044*/ 	.byte	0x00, 0xf0, 0x21, 0x00


	//----- nvinfo : EIATTR_KPARAM_INFO
	.align		4
.L_24:
        /*0048*/ 	.byte	0x04, 0x17
        /*004a*/ 	.short	(.L_26 - .L_25)
.L_25:
        /*004c*/ 	.word	0x00000000
        /*0050*/ 	.short	0x0006
        /*0052*/ 	.short	0x0028
        /*0054*/ 	.byte	0x00, 0xf0, 0x21, 0x00


	//----- nvinfo : EIATTR_KPARAM_INFO
	.align		4
.L_26:
        /*0058*/ 	.byte	0x04, 0x17
        /*005a*/ 	.short	(.L_28 - .L_27)
.L_27:
        /*005c*/ 	.word	0x00000000
        /*0060*/ 	.short	0x0005
        /*0062*/ 	.short	0x0020
        /*0064*/ 	.byte	0x00, 0xf0, 0x11, 0x00


	//----- nvinfo : EIATTR_KPARAM_INFO
	.align		4
.L_28:
        /*0068*/ 	.byte	0x04, 0x17
        /*006a*/ 	.short	(.L_30 - .L_29)
.L_29:
        /*006c*/ 	.word	0x00000000
        /*0070*/ 	.short	0x0004
        /*0072*/ 	.short	0x001c
        /*0074*/ 	.byte	0x00, 0xf0, 0x11, 0x00


	//----- nvinfo : EIATTR_KPARAM_INFO
	.align		4
.L_30:
        /*0078*/ 	.byte	0x04, 0x17
        /*007a*/ 	.short	(.L_32 - .L_31)
.L_31:
        /*007c*/ 	.word	0x00000000
        /*0080*/ 	.short	0x0003
        /*0082*/ 	.short	0x0018
        /*0084*/ 	.byte	0x00, 0xf0, 0x11, 0x00


	//----- nvinfo : EIATTR_KPARAM_INFO
	.align		4
.L_32:
        /*0088*/ 	.byte	0x04, 0x17
        /*008a*/ 	.short	(.L_34 - .L_33)
.L_33:
        /*008c*/ 	.word	0x00000000
        /*0090*/ 	.short	0x0002
        /*0092*/ 	.short	0x0010
        /*0094*/ 	.byte	0x00, 0xf4, 0x21, 0x00


	//----- nvinfo : EIATTR_KPARAM_INFO
	.align		4
.L_34:
        /*0098*/ 	.byte	0x04, 0x17
        /*009a*/ 	.short	(.L_36 - .L_35)
.L_35:
        /*009c*/ 	.word	0x00000000
        /*00a0*/ 	.short	0x0001
        /*00a2*/ 	.short	0x0008
        /*00a4*/ 	.byte	0x00, 0xf4, 0x21, 0x00


	//----- nvinfo : EIATTR_KPARAM_INFO
	.align		4
.L_36:
        /*00a8*/ 	.byte	0x04, 0x17
        /*00aa*/ 	.short	(.L_38 - .L_37)
.L_37:
        /*00ac*/ 	.word	0x00000000
        /*00b0*/ 	.short	0x0000
        /*00b2*/ 	.short	0x0000
        /*00b4*/ 	.byte	0x00, 0xf4, 0x21, 0x00


	//----- nvinfo : EIATTR_AT_ENTRY_FRAGMENTS
	.align		4
.L_38:
        /*00b8*/ 	.byte	0x04, 0x4f
        /*00ba*/ 	.short	(.L_40 - .L_39)


	//   ....[0]....
.L_39:
        /*00bc*/ 	.word	0x00000004


	//----- nvinfo : EIATTR_RESERVED_SMEM_USED
	.align		4
.L_40:
        /*00c0*/ 	.byte	0x01, 0x41
	.zero		2


	//----- nvinfo : EIATTR_SPARSE_MMA_MASK
	.align		4
        /*00c4*/ 	.byte	0x03, 0x50
        /*00c6*/ 	.short	0x0000


	//----- nvinfo : EIATTR_TCGEN05_1CTA_USED
	.align		4
        /*00c8*/ 	.byte	0x01, 0x51
	.zero		2


	//----- nvinfo : EIATTR_MAXREG_COUNT
	.align		4
        /*00cc*/ 	.byte	0x03, 0x1b
        /*00ce*/ 	.short	0x00ff


	//----- nvinfo : EIATTR_NUM_BARRIERS
	.align		4
        /*00d0*/ 	.byte	0x02, 0x4c
        /*00d2*/ 	.byte	0x01
	.zero		1


	//----- nvinfo : EIATTR_INT_WARP_WIDE_INSTR_OFFSETS
	.align		4
        /*00d4*/ 	.byte	0x04, 0x31
        /*00d6*/ 	.short	(.L_42 - .L_41)


	//   ....[0]....
.L_41:
        /*00d8*/ 	.word	0x00001760


	//   ....[1]....
        /*00dc*/ 	.word	0x00001780


	//   ....[2]....
        /*00e0*/ 	.word	0x00001800


	//   ....[3]....
        /*00e4*/ 	.word	0x00001910


	//   ....[4]....
        /*00e8*/ 	.word	0x00001920


	//   ....[5]....
        /*00ec*/ 	.word	0x00001990


	//   ....[6]....
        /*00f0*/ 	.word	0x000019a0


	//   ....[7]....
        /*00f4*/ 	.word	0x00001c20


	//   ....[8]....
        /*00f8*/ 	.word	0x00001c30


	//   ....[9]....
        /*00fc*/ 	.word	0x00001d50


	//   ....[10]....
        /*0100*/ 	.word	0x00001d60


	//   ....[11]....
        /*0104*/ 	.word	0x00001da0


	//   ....[12]....
        /*0108*/ 	.word	0x00001de0


	//   ....[13]....
        /*010c*/ 	.word	0x00001f80


	//   ....[14]....
        /*0110*/ 	.word	0x00001f90


	//   ....[15]....
        /*0114*/ 	.word	0x00002210


	//   ....[16]....
        /*0118*/ 	.word	0x00002220


	//   ....[17]....
        /*011c*/ 	.word	0x00002710


	//   ....[18]....
        /*0120*/ 	.word	0x00002760


	//----- nvinfo : EIATTR_COOP_GROUP_MASK_REGIDS
	.align		4
.L_42:
        /*0124*/ 	.byte	0x04, 0x29
        /*0126*/ 	.short	(.L_44 - .L_43)


	//   ....[0]....
.L_43:
        /*0128*/ 	.word	0xffffffff


	//   ....[1]....
        /*012c*/ 	.word	0xffffffff


	//   ....[2]....
        /*0130*/ 	.word	0xffffffff


	//   ....[3]....
        /*0134*/ 	.word	0xffffffff


	//   ....[4]....
        /*0138*/ 	.word	0xffffffff


	//   ....[5]....
        /*013c*/ 	.word	0xffffffff


	//   ....[6]....
        /*0140*/ 	.word	0xffffffff


	//   ....[7]....
        /*0144*/ 	.word	0xffffffff


	//   ....[8]....
        /*0148*/ 	.word	0xffffffff


	//   ....[9]....
        /*014c*/ 	.word	0xffffffff


	//----- nvinfo : EIATTR_COOP_GROUP_INSTR_OFFSETS
	.align		4
.L_44:
        /*0150*/ 	.byte	0x04, 0x28
        /*0152*/ 	.short	(.L_46 - .L_45)


	//   ....[0]....
.L_45:
        /*0154*/ 	.word	0x00000050


	//   ....[1]....
        /*0158*/ 	.word	0x00000310


	//   ....[2]....
        /*015c*/ 	.word	0x00000500


	//   ....[3]....
        /*0160*/ 	.word	0x000009a0


	//   ....[4]....
        /*0164*/ 	.word	0x00000ae0


	//   ....[5]....
        /*0168*/ 	.word	0x00000fe0


	//   ....[6]....
        /*016c*/ 	.word	0x00001120


	//   ....[7]....
        /*0170*/ 	.word	0x00001610


	//   ....[8]....
        /*0174*/ 	.word	0x000025a0


	//   ....[9]....
        /*0178*/ 	.word	0x00002810


	//----- nvinfo : EIATTR_VRC_CTA_INIT_COUNT
	.align		4
.L_46:
        /*017c*/ 	.byte	0x02, 0x4a
        /*017e*/ 	.byte	0x80
	.zero		1


	//----- nvinfo : EIATTR_MBARRIER_INSTR_OFFSETS
	.align		4
        /*0180*/ 	.byte	0x04, 0x39
        /*0182*/ 	.short	(.L_48 - .L_47)


	//   ....[0]....
.L_47:
        /*0184*/ 	.word	0x00001820
        /*0188*/ 	.word	0x000000ff
        /*018c*/ 	.word	0x0000a000
        /*0190*/ 	.short	0x0100
        /*0192*/ 	.byte	0x08
	.zero		1


	//   ....[1]....
        /*0194*/ 	.word	0x00001830
        /*0198*/ 	.word	0x000000ff
        /*019c*/ 	.word	0x0000a010
        /*01a0*/ 	.short	0x0100
        /*01a2*/ 	.byte	0x08
	.zero		1


	//   ....[2]....
        /*01a4*/ 	.word	0x00001ae0
        /*01a8*/ 	.word	0x000000ff
        /*01ac*/ 	.word	0x0000a000
        /*01b0*/ 	.short	0x010a
        /*01b2*/ 	.byte	0x08
	.zero		1


	//   ....[3]....
        /*01b4*/ 	.word	0x00001c80
        /*01b8*/ 	.word	0x000000ff
        /*01bc*/ 	.word	0x0000a010
        /*01c0*/ 	.short	0x010a
        /*01c2*/ 	.byte	0x08
	.zero		1


	//   ....[4]....
        /*01c4*/ 	.word	0x00001e60
        /*01c8*/ 	.word	0x000000ff
        /*01cc*/ 	.word	0x0000a000
        /*01d0*/ 	.short	0x010a
        /*01d2*/ 	.byte	0x08
	.zero		1


	//   ....[5]....
        /*01d4*/ 	.word	0x00001fd0
        /*01d8*/ 	.word	0x000000ff
        /*01dc*/ 	.word	0x0000a010
        /*01e0*/ 	.short	0x010a
        /*01e2*/ 	.byte	0x08
	.zero		1


	//   ....[6]....
        /*01e4*/ 	.word	0x00002060
        /*01e8*/ 	.word	0x000000ff
        /*01ec*/ 	.word	0x0000a000
        /*01f0*/ 	.short	0x0108
        /*01f2*/ 	.byte	0x08
	.zero		1


	//   ....[7]....
        /*01f4*/ 	.word	0x00002070
        /*01f8*/ 	.word	0x000000ff
        /*01fc*/ 	.word	0x0000a010
        /*0200*/ 	.short	0x0108
        /*0202*/ 	.byte	0x08
	.zero		1


	//   ....[8]....
        /*0204*/ 	.word	0x00002830
        /*0208*/ 	.word	0x000000ff
        /*020c*/ 	.word	0x0000a000
        /*0210*/ 	.short	0x010a
        /*0212*/ 	.byte	0x08
	.zero		1


	//   ....[9]....
        /*0214*/ 	.word	0x00002860
        /*0218*/ 	.word	0x000000ff
        /*021c*/ 	.word	0x0000a010
        /*0220*/ 	.short	0x010a
        /*0222*/ 	.byte	0x08
	.zero		1


	//   ....[10]....
        /*0224*/ 	.word	0x00002890
        /*0228*/ 	.word	0x000000ff
        /*022c*/ 	.word	0x0000a000
        /*0230*/ 	.short	0x010a
        /*0232*/ 	.byte	0x08
	.zero		1


	//   ....[11]....
        /*0234*/ 	.word	0x000028c0
        /*0238*/ 	.word	0x000000ff
        /*023c*/ 	.word	0x0000a010
        /*0240*/ 	.short	0x010a
        /*0242*/ 	.byte	0x08
	.zero		1


	//----- nvinfo : EIATTR_NUM_MBARRIERS
	.align		4
.L_48:
        /*0244*/ 	.byte	0x03, 0x38
        /*0246*/ 	.short	0x0002


	//----- nvinfo : EIATTR_EXIT_INSTR_OFFSETS
	.align		4
        /*0248*/ 	.byte	0x04, 0x1c
        /*024a*/ 	.short	(.L_50 - .L_49)


	//   ....[0]....
.L_49:
        /*024c*/ 	.word	0x00002820


	//----- nvinfo : EIATTR_REQNTID
	.align		4
.L_50:
        /*0250*/ 	.byte	0x04, 0x10
        /*0252*/ 	.short	(.L_52 - .L_51)
.L_51:
        /*0254*/ 	.word	0x00000100
        /*0258*/ 	.word	0x00000001
        /*025c*/ 	.word	0x00000001


	//----- nvinfo : EIATTR_CRS_STACK_SIZE
	.align		4
.L_52:
        /*0260*/ 	.byte	0x04, 0x1e
        /*0262*/ 	.short	(.L_54 - .L_53)
.L_53:
        /*0264*/ 	.word	0x00000000


	//----- nvinfo : EIATTR_CBANK_PARAM_SIZE
	.align		4
.L_54:
        /*0268*/ 	.byte	0x03, 0x19
        /*026a*/ 	.short	0x0050


	//----- nvinfo : EIATTR_PARAM_CBANK
	.align		4
        /*026c*/ 	.byte	0x04, 0x0a
        /*026e*/ 	.short	(.L_56 - .L_55)
	.align		4
.L_55:
        /*0270*/ 	.word	index@(.nv.constant0.gluon_tcgen05)
        /*0274*/ 	.short	0x0380
        /*0276*/ 	.short	0x0050


	//----- nvinfo : EIATTR_SW_WAR
	.align		4
.L_56:
        /*0278*/ 	.byte	0x04, 0x36
        /*027a*/ 	.short	(.L_58 - .L_57)
.L_57:
        /*027c*/ 	.word	0x00000008
.L_58:


//--------------------- .nv.compat                --------------------------
	.section	.nv.compat,"",@"SHT_CUDA_COMPAT_INFO"
	.align	4
        /*0000*/ 	.byte	0x02, 0x02, 0x02, 0x00, 0x02, 0x05, 0x05, 0x00, 0x02, 0x03, 0x03, 0x00, 0x02, 0x06, 0x01, 0x00


//--------------------- .nv.callgraph             --------------------------
	.section	.nv.callgraph,"",@"SHT_CUDA_CALLGRAPH"
	.align	4
	.sectionentsize	8
	.align		4
        /*0000*/ 	.word	0x00000000
	.align		4
        /*0004*/ 	.word	0xffffffff
	.align		4
        /*0008*/ 	.word	0x00000000
	.align		4
        /*000c*/ 	.word	0xfffffffe
	.align		4
        /*0010*/ 	.word	0x00000000
	.align		4
        /*0014*/ 	.word	0xfffffffd
	.align		4
        /*0018*/ 	.word	0x00000000
	.align		4
        /*001c*/ 	.word	0xfffffffc


//--------------------- .text.gluon_tcgen05       --------------------------
	.section	.text.gluon_tcgen05,"ax",@progbits
	.align	128
        .global         gluon_tcgen05
        .type           gluon_tcgen05,@function
        .size           gluon_tcgen05,(.L_x_73 - gluon_tcgen05)
        .other          gluon_tcgen05,@"STO_CUDA_ENTRY STV_DEFAULT"
gluon_tcgen05:
.text.gluon_tcgen05:
[----:B------:R-:W1:Y:S01]  /*0000*/  LDC R1, c[0x0][0x37c] ;  /* 0x0000df00ff017b82 */ /* 0x000e620000000800 */
[----:B------:R-:W2:Y:S02]  /*0010*/  S2R R0, SR_TID.X ;  /* 0x0000000000007919 */ /* 0x000ea40000002100 */
[----:B--2---:R-:W-:-:S13]  /*0020*/  ISETP.GE.U32.AND P2, PT, R0, 0x20, PT ;  /* 0x000000200000780c */ /* 0x004fda0003f46070 */
[----:B------:R-:W-:Y:S05]  /*0030*/  @P2 BRA `(.L_x_0) ;  /* 0x0000000000b82947 */ /* 0x000fea0003800000 */
[----:B------:R-:W2:Y:S01]  /*0040*/  S2UR UR6, SR_CgaCtaId ;  /* 0x00000000000679c3 */ /* 0x000ea20000008800 */
[----:B------:R-:W-:Y:S01]  /*0050*/  NOP ;  /* 0x0000000000007918 */ /* 0x000fe20000000000 */
[----:B------:R-:W-:Y:S02]  /*0060*/  UMOV UR4, 0x40 ;  /* 0x0000004000047882 */ /* 0x000fe40000000000 */
[----:B--2---:R-:W-:-:S09]  /*0070*/  ULEA UR4, UR6, UR4, 0x18 ;  /* 0x0000000406047291 */ /* 0x004fd2000f8ec0ff */
[----:B------:R-:W2:Y:S01]  /*0080*/  LDS.U8 R2, [UR4] ;  /* 0x00000004ff027984 */ /* 0x000ea20008000000 */
[----:B------:R-:W-:Y:S02]  /*0090*/  UMOV UR4, 0x400 ;  /* 0x0000040000047882 */ /* 0x000fe40000000000 */
[----:B------:R-:W-:Y:S01]  /*00a0*/  ULEA UR4, UR6, UR4, 0x18 ;  /* 0x0000000406047291 */ /* 0x000fe2000f8ec0ff */
[----:B--2---:R-:W-:-:S13]  /*00b0*/  ISETP.NE.AND P0, PT, R2, RZ, PT ;  /* 0x000000ff0200720c */ /* 0x004fda0003f05270 */
[----:B------:R-:W-:Y:S05]  /*00c0*/  @P0 BRA `(.L_x_1) ;  /* 0x00000000007c0947 */ /* 0x000fea0003800000 */
[----:B------:R-:W-:-:S13]  /*00d0*/  ELECT P0, URZ, PT ;  /* 0x0000000000ff782f */ /* 0x000fda0003800000 */
[----:B------:R-:W-:Y:S05]  /*00e0*/  @!P0 BRA `(.L_x_2) ;  /* 0x0000000000848947 */ /* 0x000fea0003800000 */
[----:B------:R-:W-:Y:S01]  /*00f0*/  UMOV UR5, 0x8 ;  /* 0x0000000800057882 */ /* 0x000fe20000000000 */
[----:B------:R-:W-:Y:S02]  /*0100*/  IMAD.MOV.U32 R5, RZ, RZ, 0x1 ;  /* 0x00000001ff057424 */ /* 0x000fe400078e00ff */
[----:B------:R-:W-:Y:S02]  /*0110*/  IMAD.MOV.U32 R3, RZ, RZ, 0xff ;  /* 0x000000ffff037424 */ /* 0x000fe400078e00ff */
[----:B------:R-:W-:Y:S04]  /*0120*/  DEPBAR.LE SB2, 0x36 ;  /* 0x0000ad800000791a */ /* 0x000fe80000000000 */
[----:B------:R-:W2:Y:S02]  /*0130*/  UTCATOMSWS.FIND_AND_SET.ALIGN UP0, UR5, UR5 ;  /* 0x00000005000575e3 */ /* 0x000ea40008000800 */
[----:B--2---:R-:W-:-:S04]  /*0140*/  PLOP3.LUT P0, PT, PT, PT, UP0, 0x80, 0x8 ;  /* 0x000000000008781c */ /* 0x004fc80003f0f008 */
[----:B------:R-:W-:-:S04]  /*0150*/  SEL R2, RZ, 0xffffffff, !P0 ;  /* 0xffffffffff027807 */ /* 0x000fc80004000000 */
[----:B------:R-:W-:Y:S01]  /*0160*/  ISETP.NE.AND P0, PT, R2, RZ, PT ;  /* 0x000000ff0200720c */ /* 0x000fe20003f05270 */
[----:B------:R-:W-:-:S12]  /*0170*/  IMAD.U32 R2, RZ, RZ, UR5 ;  /* 0x00000005ff027e24 */ /* 0x000fd8000f8e00ff */
[----:B------:R-:W-:Y:S05]  /*0180*/  @P0 BRA `(.L_x_3) ;  /* 0x0000000000240947 */ /* 0x000fea0003800000 */
.L_x_4:
[----:B------:R-:W-:Y:S05]  /*0190*/  NANOSLEEP 0x64 ;  /* 0x000000640000795d */ /* 0x000fea0003800000 */
[----:B------:R-:W-:-:S05]  /*01a0*/  UMOV UR5, 0x8 ;  /* 0x0000000800057882 */ /* 0x000fca0000000000 */
[----:B------:R-:W-:Y:S04]  /*01b0*/  DEPBAR.LE SB2, 0x36 ;  /* 0x0000ad800000791a */ /* 0x000fe80000000000 */
[----:B------:R-:W2:Y:S02]  /*01c0*/  UTCATOMSWS.FIND_AND_SET.ALIGN UP0, UR5, UR5 ;  /* 0x00000005000575e3 */ /* 0x000ea40008000800 */
[----:B--2---:R-:W-:-:S04]  /*01d0*/  PLOP3.LUT P0, PT, PT, PT, UP0, 0x80, 0x8 ;  /* 0x000000000008781c */ /* 0x004fc80003f0f008 */
[----:B------:R-:W-:-:S04]  /*01e0*/  SEL R2, RZ, 0xffffffff, !P0 ;  /* 0xffffffffff027807 */ /* 0x000fc80004000000 */
[----:B------:R-:W-:Y:S01]  /*01f0*/  ISETP.NE.AND P0, PT, R2, RZ, PT ;  /* 0x000000ff0200720c */ /* 0x000fe20003f05270 */
[----:B------:R-:W-:-:S12]  /*0200*/  IMAD.U32 R2, RZ, RZ, UR5 ;  /* 0x00000005ff027e24 */ /* 0x000fd8000f8e00ff */
[----:B------:R-:W-:Y:S05]  /*0210*/  @!P0 BRA `(.L_x_4) ;  /* 0xfffffffc00dc8947 */ /* 0x000fea000383ffff */
.L_x_3:
[C---:B------:R-:W-:Y:S01]  /*0220*/  VIADD R4, R2.reuse, 0x10 ;  /* 0x0000001002047836 */ /* 0x040fe20000000000 */
[----:B------:R-:W-:Y:S01]  /*0230*/  UMOV UR5, 0x50 ;  /* 0x0000005000057882 */ /* 0x000fe20000000000 */
[----:B------:R-:W-:Y:S01]  /*0240*/  SHF.L.U32 R3, R3, R2, RZ ;  /* 0x0000000203037219 */ /* 0x000fe200000006ff */
[----:B------:R-:W-:Y:S01]  /*0250*/  ULEA UR5, UR6, UR5, 0x18 ;  /* 0x0000000506057291 */ /* 0x000fe2000f8ec0ff */
[----:B------:R-:W-:Y:S01]  /*0260*/  IMAD.SHL.U32 R2, R2, 0x20, RZ ;  /* 0x0000002002027824 */ /* 0x000fe200078e00ff */
[----:B------:R-:W-:-:S04]  /*0270*/  SHF.L.U32 R4, R5, R4, RZ ;  /* 0x0000000405047219 */ /* 0x000fc800000006ff */
[----:B------:R-:W-:-:S05]  /*0280*/  LOP3.LUT R3, R4, R3, RZ, 0xfc, !PT ;  /* 0x0000000304037212 */ /* 0x000fca00078efcff */
[----:B------:R2:W-:Y:S04]  /*0290*/  ATOMS.OR RZ, [UR5], R3 ;  /* 0x00000003ffff798c */ /* 0x0005e8000b000005 */
[----:B------:R2:W-:Y:S01]  /*02a0*/  STS [UR4], R2 ;  /* 0x00000002ff007988 */ /* 0x0005e20008000804 */
[----:B------:R-:W-:Y:S05]  /*02b0*/  BRA `(.L_x_2) ;  /* 0x0000000000107947 */ /* 0x000fea0003800000 */
.L_x_1:
[----:B------:R-:W-:Y:S01]  /*02c0*/  IMAD.MOV.U32 R3, RZ, RZ, -0x1 ;  /* 0xffffffffff037424 */ /* 0x000fe200078e00ff */
[----:B------:R-:W-:-:S04]  /*02d0*/  MOV R2, 0x300 ;  /* 0x0000030000027802 */ /* 0x000fc80000000f00 */
[----:B------:R2:W-:Y:S03]  /*02e0*/  STS [UR4], R3 ;  /* 0x00000003ff007988 */ /* 0x0005e60008000804 */
[----:B-12---:R-:W-:Y:S05]  /*02f0*/  CALL.REL.NOINC `($__internal_1_$__cuda_sm10x_tcgen05_guardrail_trap_phase_invalid_during_alloc) ;  /* 0x0000002400887944 */ /* 0x006fea0003c00000 */
.L_x_2:
[----:B------:R-:W-:Y:S05]  /*0300*/  WARPSYNC.ALL ;  /* 0x0000000000007948 */ /* 0x000fea0003800000 */
[----:B------:R-:W-:Y:S01]  /*0310*/  NOP ;  /* 0x0000000000007918 */ /* 0x000fe20000000000 */
.L_x_0:
[----:B------:R-:W3:Y:S08]  /*0320*/  S2UR UR4, SR_CgaCtaId ;  /* 0x00000000000479c3 */ /* 0x000ef00000008800 */
[----:B------:R-:W-:Y:S01]  /*0330*/  BAR.SYNC.DEFER_BLOCKING 0x0 ;  /* 0x0000000000007b1d */ /* 0x000fe20000010000 */
[----:B------:R-:W-:-:S05]  /*0340*/  LOP3.LUT R68, R0, 0xff, RZ, 0xc0, !PT ;  /* 0x000000ff00447812 */ /* 0x000fca00078ec0ff */
[----:B------:R-:W-:Y:S02]  /*0350*/  UMOV UR8, 0x400 ;  /* 0x0000040000087882 */ /* 0x000fe40000000000 */
[----:B------:R-:W4:Y:S08]  /*0360*/  LDC R4, c[0x0][0x398] ;  /* 0x0000e600ff047b82 */ /* 0x000f300000000800 */
[----:B------:R-:W5:Y:S01]  /*0370*/  LDC R10, c[0x0][0x3a0] ;  /* 0x0000e800ff0a7b82 */ /* 0x000f620000000800 */
[----:B---3--:R-:W-:-:S07]  /*0380*/  ULEA UR8, UR4, UR8, 0x18 ;  /* 0x0000000804087291 */ /* 0x008fce000f8ec0ff */
[----:B------:R-:W3:Y:S02]  /*0390*/  S2UR UR11, SR_CTAID.Y ;  /* 0x00000000000b79c3 */ /* 0x000ee40000002600 */
[----:B--2---:R-:W2:Y:S06]  /*03a0*/  LDS R3, [UR8] ;  /* 0x00000008ff037984 */ /* 0x004eac0008000800 */
[----:B------:R-:W-:Y:S06]  /*03b0*/  BAR.SYNC.DEFER_BLOCKING 0x0 ;  /* 0x0000000000007b1d */ /* 0x000fec0000010000 */
[----:B------:R-:W-:Y:S05]  /*03c0*/  @P2 BRA `(.L_x_5) ;  /* 0x0000000000182947 */ /* 0x000fea0003800000 */
[----:B------:R-:W-:Y:S01]  /*03d0*/  ELECT P0, URZ, PT ;  /* 0x0000000000ff782f */ /* 0x000fe20003800000 */
[----:B------:R-:W-:Y:S01]  /*03e0*/  IMAD.MOV.U32 R2, RZ, RZ, 0x1 ;  /* 0x00000001ff027424 */ /* 0x000fe200078e00ff */
[----:B------:R-:W-:Y:S01]  /*03f0*/  UMOV UR5, 0x40 ;  /* 0x0000004000057882 */ /* 0x000fe20000000000 */
[----:B------:R-:W-:Y:S01]  /*0400*/  UVIRTCOUNT.DEALLOC.SMPOOL 0x80 ;  /* 0x000000800000784c */ /* 0x000fe20000000000 */
[----:B------:R-:W-:-:S09]  /*0410*/  ULEA UR5, UR4, UR5, 0x18 ;  /* 0x0000000504057291 */ /* 0x000fd2000f8ec0ff */
[----:B------:R5:W-:Y:S03]  /*0420*/  @P0 STS.U8 [UR5], R2 ;  /* 0x00000002ff000988 */ /* 0x000be60008000005 */
.L_x_5:
[----:B------:R-:W5:Y:S01]  /*0430*/  S2UR UR4, SR_CTAID.Z ;  /* 0x00000000000479c3 */ /* 0x000f620000002700 */
[----:B------:R-:W4:Y:S01]  /*0440*/  LDCU UR5, c[0x0][0x370] ;  /* 0x00006e00ff0577ac */ /* 0x000f220008000800 */
[----:B------:R-:W-:Y:S01]  /*0450*/  ISETP.GE.U32.AND P0, PT, R68, 0x20, PT ;  /* 0x000000204400780c */ /* 0x000fe20003f06070 */
[----:B----4-:R-:W-:Y:S01]  /*0460*/  VIADD R4, R4, 0xffffffff ;  /* 0xffffffff04047836 */ /* 0x010fe20000000000 */
[C---:B------:R-:W-:Y:S01]  /*0470*/  ISETP.NE.U32.AND P3, PT, R68.reuse, RZ, PT ;  /* 0x000000ff4400720c */ /* 0x040fe20003f65070 */
[----:B------:R-:W5:Y:S01]  /*0480*/  LDCU UR6, c[0x0][0x374] ;  /* 0x00006e80ff0677ac */ /* 0x000f620008000800 */
[----:B------:R-:W-:Y:S01]  /*0490*/  LEA R11, R68, UR8, 0x2 ;  /* 0x00000008440b7c11 */ /* 0x000fe2000f8e10ff */
[----:B-----5:R-:W-:Y:S01]  /*04a0*/  VIADD R12, R10, 0xffffffff ;  /* 0xffffffff0a0c7836 */ /* 0x020fe20000000000 */
[----:B------:R-:W4:Y:S01]  /*04b0*/  S2UR UR31, SR_CTAID.X ;  /* 0x00000000001f79c3 */ /* 0x000f220000002500 */
[----:B------:R-:W5:Y:S01]  /*04c0*/  LDCU.64 UR14, c[0x0][0x3c0] ;  /* 0x00007800ff0e77ac */ /* 0x000f620008000a00 */
[----:B--2---:R-:W-:Y:S01]  /*04d0*/  R2UR UR25, R3 ;  /* 0x00000000031972ca */ /* 0x004fe200000e0000 */
[----:B------:R-:W-:Y:S04]  /*04e0*/  BSSY.RECONVERGENT B0, `(.L_x_6) ;  /* 0x0000011000007945 */ /* 0x000fe80003800200 */
[----:B------:R2:W-:Y:S01]  /*04f0*/  @!P0 STS [R11], RZ ;  /* 0x000000ff0b008388 */ /* 0x0005e20000000800 */
[----:B------:R-:W-:-:S03]  /*0500*/  NOP ;  /* 0x0000000000007918 */ /* 0x000fc60000000000 */
[----:B------:R2:W-:Y:S01]  /*0510*/  @!P3 STS [UR8+0x24], R4 ;  /* 0x00002404ff00b988 */ /* 0x0005e20008000808 */
[----:B---3--:R-:W-:-:S03]  /*0520*/  UIMAD UR4, UR4, UR6, UR11 ;  /* 0x00000006040472a4 */ /* 0x008fc6000f8e020b */
[----:B------:R2:W-:Y:S01]  /*0530*/  @!P3 STS [UR8+0x20], R12 ;  /* 0x0000200cff00b988 */ /* 0x0005e20008000808 */
[----:B----4-:R-:W-:-:S04]  /*0540*/  UIMAD UR4, UR4, UR5, UR31 ;  /* 0x00000005040472a4 */ /* 0x010fc8000f8e021f */
[----:B------:R-:W-:-:S04]  /*0550*/  UIMAD UR4, UR4, 0x180, URZ ;  /* 0x00000180040478a4 */ /* 0x000fc8000f8e02ff */
[----:B-----5:R-:W-:-:S04]  /*0560*/  UIADD3 UR12, UP0, UPT, UR4, UR14, URZ ;  /* 0x0000000e040c7290 */ /* 0x020fc8000ff1e0ff */
[----:B------:R-:W-:Y:S01]  /*0570*/  ULEA.HI.X.SX32 UR13, UR4, UR15, 0x1, UP0 ;  /* 0x0000000f040d7291 */ /* 0x000fe200080f0eff */
[----:B--2---:R-:W-:Y:S11]  /*0580*/  @P3 BRA `(.L_x_7) ;  /* 0x0000000000183947 */ /* 0x004ff60003800000 */
[----:B------:R-:W2:Y:S01]  /*0590*/  LDS R2, [UR8+0x8] ;  /* 0x00000808ff027984 */ /* 0x000ea20008000800 */
[----:B------:R-:W3:Y:S01]  /*05a0*/  LDC.64 R6, c[0x0][0x380] ;  /* 0x0000e000ff067b82 */ /* 0x000ee20000000a00 */
[----:B------:R-:W-:Y:S02]  /*05b0*/  IMAD.MOV.U32 R3, RZ, RZ, 0x70 ;  /* 0x00000070ff037424 */ /* 0x000fe400078e00ff */
[----:B---3--:R3:W-:Y:S03]  /*05c0*/  STS.64 [UR8], R6 ;  /* 0x00000006ff007988 */ /* 0x0087e60008000a08 */
[----:B--2---:R-:W-:-:S05]  /*05d0*/  LOP3.LUT R2, R2, 0x10, R3, 0xd8, !PT ;  /* 0x0000001002027812 */ /* 0x004fca00078ed803 */
[----:B------:R3:W-:Y:S02]  /*05e0*/  STS [UR8+0x8], R2 ;  /* 0x00000802ff007988 */ /* 0x0007e40008000808 */
.L_x_7:
[----:B------:R-:W-:Y:S05]  /*05f0*/  BSYNC.RECONVERGENT B0 ;  /* 0x0000000000007941 */ /* 0x000fea0003800200 */
.L_x_6:
[----:B------:R-:W-:Y:S04]  /*0600*/  BSSY.RECONVERGENT B0, `(.L_x_8) ;  /* 0x000000a000007945 */ /* 0x000fe80003800200 */
[----:B------:R-:W-:Y:S05]  /*0610*/  @P3 BRA `(.L_x_9) ;  /* 0x0000000000203947 */ /* 0x000fea0003800000 */
[----:B---3--:R-:W2:Y:S01]  /*0620*/  LDS R2, [UR8+0x34] ;  /* 0x00003408ff027984 */ /* 0x008ea20008000800 */
[----:B------:R-:W-:Y:S02]  /*0630*/  IMAD.MOV.U32 R3, RZ, RZ, 0x3f000000 ;  /* 0x3f000000ff037424 */ /* 0x000fe400078e00ff */
[----:B------:R-:W-:Y:S01]  /*0640*/  @!P3 IMAD.MOV.U32 R5, RZ, RZ, 0x3f ;  /* 0x0000003fff05b424 */ /* 0x000fe200078e00ff */
[----:B------:R-:W3:Y:S02]  /*0650*/  @!P3 LDS R6, [UR8+0x38] ;  /* 0x00003808ff06b984 */ /* 0x000ee40008000800 */
[----:B--2---:R-:W-:Y:S02]  /*0660*/  LOP3.LUT R2, R2, 0xff000000, R3, 0xb8, !PT ;  /* 0xff00000002027812 */ /* 0x004fe400078eb803 */
[----:B---3--:R-:W-:-:S03]  /*0670*/  @!P3 LOP3.LUT R3, R6, 0xff, R5, 0xb8, !PT ;  /* 0x000000ff0603b812 */ /* 0x008fc600078eb805 */
[----:B------:R2:W-:Y:S04]  /*0680*/  STS [UR8+0x34], R2 ;  /* 0x00003402ff007988 */ /* 0x0005e80008000808 */
[----:B------:R2:W-:Y:S02]  /*0690*/  @!P3 STS [UR8+0x38], R3 ;  /* 0x00003803ff00b988 */ /* 0x0005e40008000808 */
.L_x_9:
[----:B------:R-:W-:Y:S05]  /*06a0*/  BSYNC.RECONVERGENT B0 ;  /* 0x0000000000007941 */ /* 0x000fea0003800200 */
.L_x_8:
[----:B------:R-:W-:Y:S04]  /*06b0*/  BSSY.RECONVERGENT B0, `(.L_x_10) ;  /* 0x000000e000007945 */ /* 0x000fe80003800200 */
[----:B------:R-:W-:Y:S05]  /*06c0*/  @P3 BRA `(.L_x_11) ;  /* 0x0000000000303947 */ /* 0x000fea0003800000 */
[----:B--2---:R-:W2:Y:S01]  /*06d0*/  LDS R3, [UR8+0x34] ;  /* 0x00003408ff037984 */ /* 0x004ea20008000800 */
[----:B------:R-:W4:Y:S03]  /*06e0*/  LDC.64 R8, c[0x0][0x3a8] ;  /* 0x0000ea00ff087b82 */ /* 0x000f260000000a00 */
[----:B---3--:R-:W3:Y:S01]  /*06f0*/  LDS R2, [UR8+0x1c] ;  /* 0x00001c08ff027984 */ /* 0x008ee20008000800 */
[C---:B----4-:R-:W-:Y:S01]  /*0700*/  SHF.L.U64.HI R6, R8.reuse, 0x1, R9 ;  /* 0x0000000108067819 */ /* 0x050fe20000010209 */
[----:B------:R-:W-:-:S03]  /*0710*/  IMAD.SHL.U32 R5, R8, 0x2, RZ ;  /* 0x0000000208057824 */ /* 0x000fc600078e00ff */
[--C-:B------:R-:W-:Y:S02]  /*0720*/  SHF.R.U32.HI R7, RZ, 0x4, R6.reuse ;  /* 0x00000004ff077819 */ /* 0x100fe40000011606 */
[----:B------:R-:W-:-:S05]  /*0730*/  SHF.R.U64 R5, R5, 0x4, R6 ;  /* 0x0000000405057819 */ /* 0x000fca0000001206 */
[----:B------:R4:W-:Y:S01]  /*0740*/  STS [UR8+0xc], R5 ;  /* 0x00000c05ff007988 */ /* 0x0009e20008000808 */
[----:B--2---:R-:W-:Y:S02]  /*0750*/  LOP3.LUT R3, R3, 0x7, RZ, 0xb8, !PT ;  /* 0x0000000703037812 */ /* 0x004fe400078eb8ff */
[----:B---3--:R-:W-:-:S03]  /*0760*/  LOP3.LUT R2, R2, 0xf, R7, 0xb8, !PT ;  /* 0x0000000f02027812 */ /* 0x008fc600078eb807 */
[----:B------:R4:W-:Y:S04]  /*0770*/  STS [UR8+0x34], R3 ;  /* 0x00003403ff007988 */ /* 0x0009e80008000808 */
[----:B------:R4:W-:Y:S02]  /*0780*/  STS [UR8+0x1c], R2 ;  /* 0x00001c02ff007988 */ /* 0x0009e40008000808 */
.L_x_11:
[----:B------:R-:W-:Y:S05]  /*0790*/  BSYNC.RECONVERGENT B0 ;  /* 0x0000000000007941 */ /* 0x000fea0003800200 */
.L_x_10:
[----:B------:R-:W-:Y:S04]  /*07a0*/  BSSY.RECONVERGENT B1, `(.L_x_12) ;  /* 0x000001a000017945 */ /* 0x000fe80003800200 */
[----:B------:R-:W-:Y:S04]  /*07b0*/  BSSY.RELIABLE B0, `(.L_x_13) ;  /* 0x0000015000007945 */ /* 0x000fe80003800100 */
[----:B------:R-:W-:Y:S05]  /*07c0*/  @P3 BRA `(.L_x_14) ;  /* 0x0000000000203947 */ /* 0x000fea0003800000 */
[----:B--234-:R-:W2:Y:S02]  /*07d0*/  LDS R2, [UR8+0x34] ;  /* 0x00003408ff027984 */ /* 0x01cea40008000800 */
[----:B--2---:R-:W-:-:S05]  /*07e0*/  LOP3.LUT R2, R2, 0x38, RZ, 0xb8, !PT ;  /* 0x0000003802027812 */ /* 0x004fca00078eb8ff */
[----:B------:R2:W-:Y:S01]  /*07f0*/  STS [UR8+0x34], R2 ;  /* 0x00003402ff007988 */ /* 0x0005e20008000808 */
[----:B------:R-:W-:Y:S05]  /*0800*/  @P3 BRA `(.L_x_15) ;  /* 0x0000000000203947 */ /* 0x000fea0003800000 */
[----:B--2---:R-:W2:Y:S01]  /*0810*/  LDS R2, [UR8+0x8] ;  /* 0x00000808ff027984 */ /* 0x004ea20008000800 */
[----:B------:R-:W-:-:S05]  /*0820*/  IMAD.MOV.U32 R3, RZ, RZ, 0x780 ;  /* 0x00000780ff037424 */ /* 0x000fca00078e00ff */
[----:B--2---:R-:W-:-:S05]  /*0830*/  LOP3.LUT R2, R2, 0x300, R3, 0xd8, !PT ;  /* 0x0000030002027812 */ /* 0x004fca00078ed803 */
[----:B------:R5:W-:Y:S02]  /*0840*/  STS [UR8+0x8], R2 ;  /* 0x00000802ff007988 */ /* 0x000be40008000808 */
.L_x_14:
[----:B------:R-:W-:Y:S05]  /*0850*/  @P3 BRA `(.L_x_16) ;  /* 0x0000000000283947 */ /* 0x000fea0003800000 */
[----:B--2345:R-:W2:Y:S02]  /*0860*/  LDS R2, [UR8+0x8] ;  /* 0x00000808ff027984 */ /* 0x03cea40008000800 */
[----:B--2---:R-:W-:-:S05]  /*0870*/  LOP3.LUT R2, R2, 0x1800, RZ, 0xb8, !PT ;  /* 0x0000180002027812 */ /* 0x004fca00078eb8ff */
[----:B------:R3:W-:Y:S02]  /*0880*/  STS [UR8+0x8], R2 ;  /* 0x00000802ff007988 */ /* 0x0007e40008000808 */
.L_x_15:
[----:B------:R-:W-:Y:S05]  /*0890*/  @P3 BREAK.RELIABLE B0 ;  /* 0x0000000000003942 */ /* 0x000fea0003800100 */
[----:B------:R-:W-:Y:S05]  /*08a0*/  @P3 BRA `(.L_x_17) ;  /* 0x0000000000243947 */ /* 0x000fea0003800000 */
[----:B------:R-:W4:Y:S01]  /*08b0*/  LDS R3, [UR8+0x8] ;  /* 0x00000808ff037984 */ /* 0x000f220008000800 */
[----:B--23--:R-:W-:-:S05]  /*08c0*/  IMAD.MOV.U32 R2, RZ, RZ, 0x6000 ;  /* 0x00006000ff027424 */ /* 0x00cfca00078e00ff */
[----:B----4-:R-:W-:-:S04]  /*08d0*/  LOP3.LUT R2, R3, 0x6000, R2, 0xd8, !PT ;  /* 0x0000600003027812 */ /* 0x010fc800078ed802 */
[----:B------:R-:W-:-:S05]  /*08e0*/  LOP3.LUT R2, R2, 0x400000, RZ, 0xb8, !PT ;  /* 0x0040000002027812 */ /* 0x000fca00078eb8ff */
[----:B------:R2:W-:Y:S02]  /*08f0*/  STS [UR8+0x8], R2 ;  /* 0x00000802ff007988 */ /* 0x0005e40008000808 */
.L_x_16:
[----:B------:R-:W-:Y:S05]  /*0900*/  BSYNC.RELIABLE B0 ;  /* 0x0000000000007941 */ /* 0x000fea0003800100 */
.L_x_13:
[----:B--2345:R-:W2:Y:S02]  /*0910*/  @!P3 LDS R2, [UR8+0x8] ;  /* 0x00000808ff02b984 */ /* 0x03cea40008000800 */
[----:B--2---:R-:W-:-:S05]  /*0920*/  @!P3 LOP3.LUT R2, R2, 0x8000, RZ, 0xb8, !PT ;  /* 0x000080000202b812 */ /* 0x004fca00078eb8ff */
[----:B------:R4:W-:Y:S02]  /*0930*/  @!P3 STS [UR8+0x8], R2 ;  /* 0x00000802ff00b988 */ /* 0x0009e40008000808 */
.L_x_17:
[----:B------:R-:W-:Y:S05]  /*0940*/  BSYNC.RECONVERGENT B1 ;  /* 0x0000000000017941 */ /* 0x000fea0003800200 */
.L_x_12:
[----:B------:R-:W-:Y:S05]  /*0950*/  WARPSYNC.ALL ;  /* 0x0000000000007948 */ /* 0x000fea0003800000 */
[----:B------:R-:W-:Y:S01]  /*0960*/  NOP ;  /* 0x0000000000007918 */ /* 0x000fe20000000000 */
[----:B------:R-:W-:Y:S05]  /*0970*/  @P0 BRA `(.L_x_18) ;  /* 0x0000000000300947 */ /* 0x000fea0003800000 */
[----:B--234-:R-:W2:Y:S01]  /*0980*/  S2R R2, SR_LANEID ;  /* 0x0000000000027919 */ /* 0x01cea20000000000 */
[----:B------:R-:W-:Y:S05]  /*0990*/  WARPSYNC.ALL ;  /* 0x0000000000007948 */ /* 0x000fea0003800000 */
[----:B------:R-:W-:Y:S01]  /*09a0*/  NOP ;  /* 0x0000000000007918 */ /* 0x000fe20000000000 */
[----:B--2---:R-:W-:-:S05]  /*09b0*/  IMAD.SHL.U32 R5, R2, 0x4, RZ ;  /* 0x0000000402057824 */ /* 0x004fca00078e00ff */
[----:B------:R-:W2:Y:S01]  /*09c0*/  LDS R7, [R5+UR8] ;  /* 0x0000000805077984 */ /* 0x000ea20008000800 */
[----:B------:R-:W-:-:S05]  /*09d0*/  IADD3 R2, P1, PT, R5, UR12, RZ ;  /* 0x0000000c05027c10 */ /* 0x000fca000ff3e0ff */
[----:B------:R-:W-:-:S05]  /*09e0*/  IMAD.X R3, RZ, RZ, UR13, P1 ;  /* 0x0000000dff037e24 */ /* 0x000fca00088e06ff */
[----:B--2---:R5:W2:Y:S01]  /*09f0*/  ATOMG.E.EXCH.STRONG.GPU PT, RZ, [R2], R7 ;  /* 0x0000000702ff73a8 */ /* 0x004aa200041ee100 */
[----:B------:R-:W-:-:S04]  /*0a00*/  DEPBAR {5,4,3,2,1,0} ;  /* 0x0000003f0000791a */ /* 0x000fc80000000000 */
[----:B------:R-:W3:Y:S02]  /*0a10*/  CCTL.E.C.LDCU.IV.DEEP [UR12] ;  /* 0x000000000c007540 */ /* 0x000ee40009c08000 */
[----:B---3--:R5:W-:Y:S01]  /*0a20*/  UTMACCTL.IV [UR12] ;  /* 0x000000000c0079b9 */ /* 0x008be20008000000 */
[----:B------:R-:W-:Y:S01]  /*0a30*/  NOP ;  /* 0x0000000000007918 */ /* 0x000fe20000000000 */
.L_x_18:
[----:B------:R-:W-:Y:S05]  /*0a40*/  @P0 BRA `(.L_x_19) ;  /* 0x00000000000c0947 */ /* 0x000fea0003800000 */
[----:B------:R0:W-:Y:S01]  /*0a50*/  UTMACMDFLUSH ;  /* 0x00000000000079b7 */ /* 0x0001e20000000000 */
[----:B------:R-:W-:Y:S05]  /*0a60*/  @P0 BRA `(.L_x_19) ;  /* 0x0000000000040947 */ /* 0x000fea0003800000 */
[----:B------:R-:W-:-:S04]  /*0a70*/  DEPBAR.LE SB0, 0x0 ;  /* 0x000080000000791a */ /* 0x000fc80000000000 */
.L_x_19:
[----:B------:R-:W-:Y:S05]  /*0a80*/  WARPSYNC.ALL ;  /* 0x0000000000007948 */ /* 0x000fea0003800000 */
[----:B------:R-:W-:Y:S01]  /*0a90*/  NOP ;  /* 0x0000000000007918 */ /* 0x000fe20000000000 */
[----:B--2---:R-:W-:Y:S06]  /*0aa0*/  BAR.SYNC.DEFER_BLOCKING 0x0 ;  /* 0x0000000000007b1d */ /* 0x004fec0000010000 */
[----:B------:R-:W-:Y:S02]  /*0ab0*/  BSSY.RECONVERGENT B1, `(.L_x_20) ;  /* 0x000000b000017945 */ /* 0x000fe40003800200 */
[----:B------:R-:W-:Y:S06]  /*0ac0*/  BAR.SYNC.DEFER_BLOCKING 0x0 ;  /* 0x0000000000007b1d */ /* 0x000fec0000010000 */
[----:B------:R2:W-:Y:S01]  /*0ad0*/  @!P0 STS [R11], RZ ;  /* 0x000000ff0b008388 */ /* 0x0005e20000000800 */
[----:B------:R-:W-:Y:S01]  /*0ae0*/  NOP ;  /* 0x0000000000007918 */ /* 0x000fe20000000000 */
[----:B------:R-:W-:Y:S05]  /*0af0*/  @P3 BRA `(.L_x_21) ;  /* 0x0000000000183947 */ /* 0x000fea0003800000 */
[----:B---345:R-:W3:Y:S01]  /*0b00*/  LDS R2, [UR8+0x8] ;  /* 0x00000808ff027984 */ /* 0x038ee20008000800 */
[----:B------:R-:W4:Y:S01]  /*0b10*/  LDC.64 R6, c[0x0][0x388] ;  /* 0x0000e200ff067b82 */ /* 0x000f220000000a00 */
[----:B------:R-:W-:Y:S02]  /*0b20*/  IMAD.MOV.U32 R3, RZ, RZ, 0x70 ;  /* 0x00000070ff037424 */ /* 0x000fe400078e00ff */
[----:B----4-:R4:W-:Y:S03]  /*0b30*/  STS.64 [UR8], R6 ;  /* 0x00000006ff007988 */ /* 0x0109e60008000a08 */
[----:B---3--:R-:W-:-:S05]  /*0b40*/  LOP3.LUT R2, R2, 0x10, R3, 0xd8, !PT ;  /* 0x0000001002027812 */ /* 0x008fca00078ed803 */
[----:B------:R4:W-:Y:S02]  /*0b50*/  STS [UR8+0x8], R2 ;  /* 0x00000802ff007988 */ /* 0x0009e40008000808 */
.L_x_21:
[----:B-----5:R-:W-:Y:S05]  /*0b60*/  BSYNC.RECONVERGENT B1 ;  /* 0x0000000000017941 */ /* 0x020fea0003800200 */
.L_x_20:
[----:B------:R-:W-:Y:S04]  /*0b70*/  BSSY.RECONVERGENT B2, `(.L_x_22) ;  /* 0x000000f000027945 */ /* 0x000fe80003800200 */
[----:B------:R-:W-:Y:S04]  /*0b80*/  BSSY.RELIABLE B1, `(.L_x_23) ;  /* 0x000000c000017945 */ /* 0x000fe80003800100 */
[----:B------:R-:W-:Y:S05]  /*0b90*/  @P3 BRA `(.L_x_24) ;  /* 0x0000000000283947 */ /* 0x000fea0003800000 */
[----:B---34-:R-:W3:Y:S01]  /*0ba0*/  LDS R2, [UR8+0x34] ;  /* 0x00003408ff027984 */ /* 0x018ee20008000800 */
[----:B------:R-:W-:Y:S01]  /*0bb0*/  IMAD.MOV.U32 R3, RZ, RZ, 0x3f000000 ;  /* 0x3f000000ff037424 */ /* 0x000fe200078e00ff */
[----:B------:R-:W-:Y:S05]  /*0bc0*/  @P3 BREAK.RELIABLE B1 ;  /* 0x0000000000013942 */ /* 0x000fea0003800100 */
[----:B---3--:R-:W-:-:S05]  /*0bd0*/  LOP3.LUT R2, R2, 0xff000000, R3, 0xb8, !PT ;  /* 0xff00000002027812 */ /* 0x008fca00078eb803 */
[----:B------:R3:W-:Y:S01]  /*0be0*/  STS [UR8+0x34], R2 ;  /* 0x00003402ff007988 */ /* 0x0007e20008000808 */
[----:B------:R-:W-:Y:S05]  /*0bf0*/  @P3 BRA `(.L_x_25) ;  /* 0x0000000000183947 */ /* 0x000fea0003800000 */
[----:B---3--:R-:W3:Y:S01]  /*0c00*/  LDS R2, [UR8+0x38] ;  /* 0x00003808ff027984 */ /* 0x008ee20008000800 */
[----:B------:R-:W-:-:S05]  /*0c10*/  IMAD.MOV.U32 R3, RZ, RZ, 0xff ;  /* 0x000000ffff037424 */ /* 0x000fca00078e00ff */
[----:B---3--:R-:W-:-:S05]  /*0c20*/  LOP3.LUT R2, R2, 0xff, R3, 0xb8, !PT ;  /* 0x000000ff02027812 */ /* 0x008fca00078eb803 */
[----:B------:R5:W-:Y:S02]  /*0c30*/  STS [UR8+0x38], R2 ;  /* 0x00003802ff007988 */ /* 0x000be40008000808 */
.L_x_24:
[----:B------:R-:W-:Y:S05]  /*0c40*/  BSYNC.RELIABLE B1 ;  /* 0x0000000000017941 */ /* 0x000fea0003800100 */
.L_x_23:
[----:B------:R2:W-:Y:S02]  /*0c50*/  @!P3 STS [UR8+0x20], R12 ;  /* 0x0000200cff00b988 */ /* 0x0005e40008000808 */
.L_x_25:
[----:B------:R-:W-:Y:S05]  /*0c60*/  BSYNC.RECONVERGENT B2 ;  /* 0x0000000000027941 */ /* 0x000fea0003800200 */
.L_x_22:
[----:B------:R-:W-:Y:S05]  /*0c70*/  WARPSYNC.ALL ;  /* 0x0000000000007948 */ /* 0x000fea0003800000 */
[----:B------:R-:W-:Y:S01]  /*0c80*/  NOP ;  /* 0x0000000000007918 */ /* 0x000fe20000000000 */
[----:B------:R-:W2:Y:S01]  /*0c90*/  LDC R5, c[0x0][0x39c] ;  /* 0x0000e700ff057b82 */ /* 0x000ea20000000800 */
[----:B------:R-:W-:Y:S01]  /*0ca0*/  BSSY.RECONVERGENT B2, `(.L_x_26) ;  /* 0x0000010000027945 */ /* 0x000fe20003800200 */
[----:B--2---:R-:W-:-:S05]  /*0cb0*/  VIADD R5, R5, 0xffffffff ;  /* 0xffffffff05057836 */ /* 0x004fca0000000000 */
[----:B------:R2:W-:Y:S01]  /*0cc0*/  @!P3 STS [UR8+0x24], R5 ;  /* 0x00002405ff00b988 */ /* 0x0005e20008000808 */
[----:B------:R-:W-:Y:S05]  /*0cd0*/  @P3 BRA `(.L_x_27) ;  /* 0x0000000000303947 */ /* 0x000fea0003800000 */
[----:B------:R-:W2:Y:S01]  /*0ce0*/  LDS R3, [UR8+0x34] ;  /* 0x00003408ff037984 */ /* 0x000ea20008000800 */
[----:B----4-:R-:W4:Y:S03]  /*0cf0*/  LDC.64 R6, c[0x0][0x3b0] ;  /* 0x0000ec00ff067b82 */ /* 0x010f260000000a00 */
[----:B---3-5:R-:W3:Y:S01]  /*0d00*/  LDS R2, [UR8+0x1c] ;  /* 0x00001c08ff027984 */ /* 0x028ee20008000800 */
        /* <DEDUP_REMOVED lines=9> */
.L_x_27:
[----:B------:R-:W-:Y:S05]  /*0da0*/  BSYNC.RECONVERGENT B2 ;  /* 0x0000000000027941 */ /* 0x000fea0003800200 */
.L_x_26:
[----:B------:R-:W-:Y:S04]  /*0db0*/  BSSY.RECONVERGENT B3, `(.L_x_28) ;  /* 0x000001a000037945 */ /* 0x000fe80003800200 */
[----:B------:R-:W-:Y:S04]  /*0dc0*/  BSSY.RELIABLE B2, `(.L_x_29) ;  /* 0x0000015000027945 */ /* 0x000fe80003800100 */
[----:B------:R-:W-:Y:S05]  /*0dd0*/  @P3 BRA `(.L_x_30) ;  /* 0x0000000000203947 */ /* 0x000fea0003800000 */
[----:B---345:R-:W3:Y:S02]  /*0de0*/  LDS R2, [UR8+0x34] ;  /* 0x00003408ff027984 */ /* 0x038ee40008000800 */
[----:B---3--:R-:W-:-:S05]  /*0df0*/  LOP3.LUT R2, R2, 0x38, RZ, 0xb8, !PT ;  /* 0x0000003802027812 */ /* 0x008fca00078eb8ff */
[----:B------:R3:W-:Y:S01]  /*0e00*/  STS [UR8+0x34], R2 ;  /* 0x00003402ff007988 */ /* 0x0007e20008000808 */
[----:B------:R-:W-:Y:S05]  /*0e10*/  @P3 BRA `(.L_x_31) ;  /* 0x0000000000203947 */ /* 0x000fea0003800000 */
[----:B---3--:R-:W3:Y:S01]  /*0e20*/  LDS R2, [UR8+0x8] ;  /* 0x00000808ff027984 */ /* 0x008ee20008000800 */
[----:B------:R-:W-:-:S05]  /*0e30*/  IMAD.MOV.U32 R3, RZ, RZ, 0x780 ;  /* 0x00000780ff037424 */ /* 0x000fca00078e00ff */
[----:B---3--:R-:W-:-:S05]  /*0e40*/  LOP3.LUT R2, R2, 0x300, R3, 0xd8, !PT ;  /* 0x0000030002027812 */ /* 0x008fca00078ed803 */
[----:B------:R3:W-:Y:S02]  /*0e50*/  STS [UR8+0x8], R2 ;  /* 0x00000802ff007988 */ /* 0x0007e40008000808 */
.L_x_30:
[----:B------:R-:W-:Y:S05]  /*0e60*/  @P3 BRA `(.L_x_32) ;  /* 0x0000000000283947 */ /* 0x000fea0003800000 */
[----:B---345:R-:W3:Y:S02]  /*0e70*/  LDS R2, [UR8+0x8] ;  /* 0x00000808ff027984 */ /* 0x038ee40008000800 */
[----:B---3--:R-:W-:-:S05]  /*0e80*/  LOP3.LUT R2, R2, 0x1800, RZ, 0xb8, !PT ;  /* 0x0000180002027812 */ /* 0x008fca00078eb8ff */
[----:B------:R4:W-:Y:S02]  /*0e90*/  STS [UR8+0x8], R2 ;  /* 0x00000802ff007988 */ /* 0x0009e40008000808 */
.L_x_31:
[----:B------:R-:W-:Y:S05]  /*0ea0*/  @P3 BREAK.RELIABLE B2 ;  /* 0x0000000000023942 */ /* 0x000fea0003800100 */
[----:B------:R-:W-:Y:S05]  /*0eb0*/  @P3 BRA `(.L_x_33) ;  /* 0x0000000000243947 */ /* 0x000fea0003800000 */
[----:B---34-:R-:W3:Y:S01]  /*0ec0*/  LDS R2, [UR8+0x8] ;  /* 0x00000808ff027984 */ /* 0x018ee20008000800 */
[----:B------:R-:W-:-:S05]  /*0ed0*/  IMAD.MOV.U32 R3, RZ, RZ, 0x6000 ;  /* 0x00006000ff037424 */ /* 0x000fca00078e00ff */
[----:B---3--:R-:W-:-:S04]  /*0ee0*/  LOP3.LUT R2, R2, 0x6000, R3, 0xd8, !PT ;  /* 0x0000600002027812 */ /* 0x008fc800078ed803 */
[----:B------:R-:W-:-:S05]  /*0ef0*/  LOP3.LUT R2, R2, 0x400000, RZ, 0xb8, !PT ;  /* 0x0040000002027812 */ /* 0x000fca00078eb8ff */
[----:B------:R3:W-:Y:S02]  /*0f00*/  STS [UR8+0x8], R2 ;  /* 0x00000802ff007988 */ /* 0x0007e40008000808 */
.L_x_32:
[----:B------:R-:W-:Y:S05]  /*0f10*/  BSYNC.RELIABLE B2 ;  /* 0x0000000000027941 */ /* 0x000fea0003800100 */
.L_x_29:
[----:B---345:R-:W3:Y:S02]  /*0f20*/  @!P3 LDS R2, [UR8+0x8] ;  /* 0x00000808ff02b984 */ /* 0x038ee40008000800 */
[----:B---3--:R-:W-:-:S05]  /*0f30*/  @!P3 LOP3.LUT R2, R2, 0x8000, RZ, 0xb8, !PT ;  /* 0x000080000202b812 */ /* 0x008fca00078eb8ff */
[----:B------:R5:W-:Y:S02]  /*0f40*/  @!P3 STS [UR8+0x8], R2 ;  /* 0x00000802ff00b988 */ /* 0x000be40008000808 */
.L_x_33:
[----:B------:R-:W-:Y:S05]  /*0f50*/  BSYNC.RECONVERGENT B3 ;  /* 0x0000000000037941 */ /* 0x000fea0003800200 */
.L_x_28:
[----:B------:R-:W-:Y:S05]  /*0f60*/  WARPSYNC.ALL ;  /* 0x0000000000007948 */ /* 0x000fea0003800000 */
[----:B------:R-:W-:Y:S01]  /*0f70*/  NOP ;  /* 0x0000000000007918 */ /* 0x000fe20000000000 */
[----:B------:R-:W-:-:S04]  /*0f80*/  UIADD3 UR5, UPT, UPT, UR4, 0x80, URZ ;  /* 0x0000008004057890 */ /* 0x000fc8000fffe0ff */
[----:B------:R-:W-:-:S04]  /*0f90*/  UIADD3 UR6, UP0, UPT, UR5, UR14, URZ ;  /* 0x0000000e05067290 */ /* 0x000fc8000ff1e0ff */
[----:B------:R-:W-:Y:S01]  /*0fa0*/  ULEA.HI.X.SX32 UR7, UR5, UR15, 0x1, UP0 ;  /* 0x0000000f05077291 */ /* 0x000fe200080f0eff */
[----:B------:R-:W-:Y:S11]  /*0fb0*/  @P0 BRA `(.L_x_34) ;  /* 0x0000000000300947 */ /* 0x000ff60003800000 */
[----:B---345:R-:W3:Y:S01]  /*0fc0*/  S2R R2, SR_LANEID ;  /* 0x0000000000027919 */ /* 0x038ee20000000000 */
[----:B------:R-:W-:Y:S05]  /*0fd0*/  WARPSYNC.ALL ;  /* 0x0000000000007948 */ /* 0x000fea0003800000 */
[----:B------:R-:W-:Y:S01]  /*0fe0*/  NOP ;  /* 0x0000000000007918 */ /* 0x000fe20000000000 */
[----:B---3--:R-:W-:-:S05]  /*0ff0*/  IMAD.SHL.U32 R6, R2, 0x4, RZ ;  /* 0x0000000402067824 */ /* 0x008fca00078e00ff */
[----:B------:R-:W3:Y:S01]  /*1000*/  LDS R7, [R6+UR8] ;  /* 0x0000000806077984 */ /* 0x000ee20008000800 */
[----:B------:R-:W-:-:S05]  /*1010*/  IADD3 R2, P1, PT, R6, UR6, RZ ;  /* 0x0000000606027c10 */ /* 0x000fca000ff3e0ff */
[----:B------:R-:W-:-:S05]  /*1020*/  IMAD.X R3, RZ, RZ, UR7, P1 ;  /* 0x00000007ff037e24 */ /* 0x000fca00088e06ff */
[----:B---3--:R3:W4:Y:S01]  /*1030*/  ATOMG.E.EXCH.STRONG.GPU PT, RZ, [R2], R7 ;  /* 0x0000000702ff73a8 */ /* 0x00872200041ee100 */
[----:B------:R-:W-:-:S04]  /*1040*/  DEPBAR {5,4,3,2,1,0} ;  /* 0x0000003f0000791a */ /* 0x000fc80000000000 */
[----:B------:R-:W5:Y:S02]  /*1050*/  CCTL.E.C.LDCU.IV.DEEP [UR6] ;  /* 0x0000000006007540 */ /* 0x000f640009c08000 */
[----:B-----5:R3:W-:Y:S01]  /*1060*/  UTMACCTL.IV [UR6] ;  /* 0x00000000060079b9 */ /* 0x0207e20008000000 */
[----:B------:R-:W-:Y:S01]  /*1070*/  NOP ;  /* 0x0000000000007918 */ /* 0x000fe20000000000 */
.L_x_34:
[----:B------:R-:W-:Y:S05]  /*1080*/  @P0 BRA `(.L_x_35) ;  /* 0x00000000000c0947 */ /* 0x000fea0003800000 */
[----:B------:R0:W-:Y:S01]  /*1090*/  UTMACMDFLUSH ;  /* 0x00000000000079b7 */ /* 0x0001e20000000000 */
[----:B------:R-:W-:Y:S05]  /*10a0*/  @P0 BRA `(.L_x_35) ;  /* 0x0000000000040947 */ /* 0x000fea0003800000 */
[----:B------:R-:W-:-:S04]  /*10b0*/  DEPBAR.LE SB0, 0x0 ;  /* 0x000080000000791a */ /* 0x000fc80000000000 */
.L_x_35:
[----:B------:R-:W-:Y:S05]  /*10c0*/  WARPSYNC.ALL ;  /* 0x0000000000007948 */ /* 0x000fea0003800000 */
[----:B------:R-:W-:Y:S01]  /*10d0*/  NOP ;  /* 0x0000000000007918 */ /* 0x000fe20000000000 */
[----:B----4-:R-:W-:Y:S06]  /*10e0*/  BAR.SYNC.DEFER_BLOCKING 0x0 ;  /* 0x0000000000007b1d */ /* 0x010fec0000010000 */
[----:B------:R-:W-:Y:S02]  /*10f0*/  BSSY.RECONVERGENT B3, `(.L_x_36) ;  /* 0x000000b000037945 */ /* 0x000fe40003800200 */
[----:B------:R-:W-:Y:S06]  /*1100*/  BAR.SYNC.DEFER_BLOCKING 0x0 ;  /* 0x0000000000007b1d */ /* 0x000fec0000010000 */
[----:B------:R4:W-:Y:S01]  /*1110*/  @!P0 STS [R11], RZ ;  /* 0x000000ff0b008388 */ /* 0x0009e20000000800 */
[----:B------:R-:W-:Y:S01]  /*1120*/  NOP ;  /* 0x0000000000007918 */ /* 0x000fe20000000000 */
[----:B------:R-:W-:Y:S05]  /*1130*/  @P3 BRA `(.L_x_37) ;  /* 0x0000000000183947 */ /* 0x000fea0003800000 */
[----:B---3-5:R-:W3:Y:S01]  /*1140*/  LDS R2, [UR8+0x8] ;  /* 0x00000808ff027984 */ /* 0x028ee20008000800 */
[----:B------:R-:W5:Y:S01]  /*1150*/  LDC.64 R6, c[0x0][0x390] ;  /* 0x0000e400ff067b82 */ /* 0x000f620000000a00 */
[----:B------:R-:W-:Y:S02]  /*1160*/  IMAD.MOV.U32 R3, RZ, RZ, 0x70 ;  /* 0x00000070ff037424 */ /* 0x000fe400078e00ff */
[----:B-----5:R5:W-:Y:S03]  /*1170*/  STS.64 [UR8], R6 ;  /* 0x00000006ff007988 */ /* 0x020be60008000a08 */
[----:B---3--:R-:W-:-:S05]  /*1180*/  LOP3.LUT R2, R2, 0x10, R3, 0xd8, !PT ;  /* 0x0000001002027812 */ /* 0x008fca00078ed803 */
[----:B------:R5:W-:Y:S02]  /*1190*/  STS [UR8+0x8], R2 ;  /* 0x00000802ff007988 */ /* 0x000be40008000808 */
.L_x_37:
[----:B---3--:R-:W-:Y:S05]  /*11a0*/  BSYNC.RECONVERGENT B3 ;  /* 0x0000000000037941 */ /* 0x008fea0003800200 */
.L_x_36:
[----:B------:R-:W-:Y:S04]  /*11b0*/  BSSY.RECONVERGENT B4, `(.L_x_38) ;  /* 0x0000011000047945 */ /* 0x000fe80003800200 */
[----:B------:R-:W-:Y:S04]  /*11c0*/  BSSY.RELIABLE B3, `(.L_x_39) ;  /* 0x000000e000037945 */ /* 0x000fe80003800100 */
[----:B------:R-:W-:Y:S05]  /*11d0*/  @P3 BRA `(.L_x_40) ;  /* 0x0000000000243947 */ /* 0x000fea0003800000 */
[----:B-----5:R-:W3:Y:S01]  /*11e0*/  LDS R2, [UR8+0x34] ;  /* 0x00003408ff027984 */ /* 0x020ee20008000800 */
[----:B------:R-:W-:-:S05]  /*11f0*/  IMAD.MOV.U32 R3, RZ, RZ, 0x3f000000 ;  /* 0x3f000000ff037424 */ /* 0x000fca00078e00ff */
[----:B---3--:R-:W-:-:S05]  /*1200*/  LOP3.LUT R2, R2, 0xff000000, R3, 0xb8, !PT ;  /* 0xff00000002027812 */ /* 0x008fca00078eb803 */
[----:B------:R3:W-:Y:S01]  /*1210*/  STS [UR8+0x34], R2 ;  /* 0x00003402ff007988 */ /* 0x0007e20008000808 */
[----:B------:R-:W-:Y:S05]  /*1220*/  @P3 BRA `(.L_x_41) ;  /* 0x00000000001c3947 */ /* 0x000fea0003800000 */
[----:B---3--:R-:W3:Y:S01]  /*1230*/  LDS R2, [UR8+0x38] ;  /* 0x00003808ff027984 */ /* 0x008ee20008000800 */
[----:B------:R-:W-:-:S05]  /*1240*/  IMAD.MOV.U32 R3, RZ, RZ, 0x3f ;  /* 0x0000003fff037424 */ /* 0x000fca00078e00ff */
[----:B---3--:R-:W-:-:S05]  /*1250*/  LOP3.LUT R2, R2, 0xff, R3, 0xb8, !PT ;  /* 0x000000ff02027812 */ /* 0x008fca00078eb803 */
[----:B------:R3:W-:Y:S02]  /*1260*/  STS [UR8+0x38], R2 ;  /* 0x00003802ff007988 */ /* 0x0007e40008000808 */
.L_x_40:
[----:B------:R-:W-:Y:S05]  /*1270*/  @P3 BREAK.RELIABLE B3 ;  /* 0x0000000000033942 */ /* 0x000fea0003800100 */
[----:B------:R-:W-:Y:S05]  /*1280*/  @P3 BRA `(.L_x_42) ;  /* 0x00000000000c3947 */ /* 0x000fea0003800000 */
[----:B------:R2:W-:Y:S02]  /*1290*/  STS [UR8+0x20], R5 ;  /* 0x00002005ff007988 */ /* 0x0005e40008000808 */
.L_x_41:
[----:B------:R-:W-:Y:S05]  /*12a0*/  BSYNC.RELIABLE B3 ;  /* 0x0000000000037941 */ /* 0x000fea0003800100 */
.L_x_39:
[----:B------:R2:W-:Y:S02]  /*12b0*/  @!P3 STS [UR8+0x24], R4 ;  /* 0x00002404ff00b988 */ /* 0x0005e40008000808 */
.L_x_42:
[----:B------:R-:W-:Y:S05]  /*12c0*/  BSYNC.RECONVERGENT B4 ;  /* 0x0000000000047941 */ /* 0x000fea0003800200 */
.L_x_38:
[----:B------:R-:W-:Y:S05]  /*12d0*/  WARPSYNC.ALL ;  /* 0x0000000000007948 */ /* 0x000fea0003800000 */
[----:B------:R-:W-:Y:S01]  /*12e0*/  NOP ;  /* 0x0000000000007918 */ /* 0x000fe20000000000 */
[----:B------:R-:W-:Y:S04]  /*12f0*/  BSSY.RECONVERGENT B4, `(.L_x_43) ;  /* 0x000000e000047945 */ /* 0x000fe80003800200 */
[----:B------:R-:W-:Y:S05]  /*1300*/  @P3 BRA `(.L_x_44) ;  /* 0x0000000000303947 */ /* 0x000fea0003800000 */
[----:B------:R-:W2:Y:S02]  /*1310*/  LDS R3, [UR8+0x34] ;  /* 0x00003408ff037984 */ /* 0x000ea40008000800 */
[----:B--2---:R-:W2:Y:S02]  /*1320*/  LDC.64 R4, c[0x0][0x3b8] ;  /* 0x0000ee00ff047b82 */ /* 0x004ea40000000a00 */
[----:B---3-5:R-:W3:Y:S01]  /*1330*/  LDS R2, [UR8+0x1c] ;  /* 0x00001c08ff027984 */ /* 0x028ee20008000800 */
[C---:B--2---:R-:W-:Y:S01]  /*1340*/  SHF.L.U64.HI R5, R4.reuse, 0x1, R5 ;  /* 0x0000000104057819 */ /* 0x044fe20000010205 */
[----:B------:R-:W-:-:S03]  /*1350*/  IMAD.SHL.U32 R4, R4, 0x2, RZ ;  /* 0x0000000204047824 */ /* 0x000fc600078e00ff */
[--C-:B------:R-:W-:Y:S02]  /*1360*/  SHF.R.U32.HI R7, RZ, 0x4, R5.reuse ;  /* 0x00000004ff077819 */ /* 0x100fe40000011605 */
[----:B------:R-:W-:-:S05]  /*1370*/  SHF.R.U64 R4, R4, 0x4, R5 ;  /* 0x0000000404047819 */ /* 0x000fca0000001205 */
[----:B------:R2:W-:Y:S01]  /*1380*/  STS [UR8+0xc], R4 ;  /* 0x00000c04ff007988 */ /* 0x0005e20008000808 */
[----:B------:R-:W-:Y:S02]  /*1390*/  LOP3.LUT R3, R3, 0x7, RZ, 0xb8, !PT ;  /* 0x0000000703037812 */ /* 0x000fe400078eb8ff */
[----:B---3--:R-:W-:-:S03]  /*13a0*/  LOP3.LUT R2, R2, 0xf, R7, 0xb8, !PT ;  /* 0x0000000f02027812 */ /* 0x008fc600078eb807 */
[----:B------:R2:W-:Y:S04]  /*13b0*/  STS [UR8+0x34], R3 ;  /* 0x00003403ff007988 */ /* 0x0005e80008000808 */
[----:B------:R2:W-:Y:S02]  /*13c0*/  STS [UR8+0x1c], R2 ;  /* 0x00001c02ff007988 */ /* 0x0005e40008000808 */
.L_x_44:
[----:B------:R-:W-:Y:S05]  /*13d0*/  BSYNC.RECONVERGENT B4 ;  /* 0x0000000000047941 */ /* 0x000fea0003800200 */
.L_x_43:
[----:B------:R-:W-:Y:S04]  /*13e0*/  BSSY.RECONVERGENT B5, `(.L_x_45) ;  /* 0x000001a000057945 */ /* 0x000fe80003800200 */
[----:B------:R-:W-:Y:S04]  /*13f0*/  BSSY.RELIABLE B4, `(.L_x_46) ;  /* 0x0000015000047945 */ /* 0x000fe80003800100 */
[----:B------:R-:W-:Y:S05]  /*1400*/  @P3 BRA `(.L_x_47) ;  /* 0x0000000000203947 */ /* 0x000fea0003800000 */
[----:B--23-5:R-:W2:Y:S02]  /*1410*/  LDS R2, [UR8+0x34] ;  /* 0x00003408ff027984 */ /* 0x02cea40008000800 */
[----:B--2---:R-:W-:-:S05]  /*1420*/  LOP3.LUT R2, R2, 0x38, RZ, 0xb8, !PT ;  /* 0x0000003802027812 */ /* 0x004fca00078eb8ff */
[----:B------:R2:W-:Y:S01]  /*1430*/  STS [UR8+0x34], R2 ;  /* 0x00003402ff007988 */ /* 0x0005e20008000808 */
[----:B------:R-:W-:Y:S05]  /*1440*/  @P3 BRA `(.L_x_48) ;  /* 0x0000000000203947 */ /* 0x000fea0003800000 */
[----:B--2---:R-:W2:Y:S01]  /*1450*/  LDS R2, [UR8+0x8] ;  /* 0x00000808ff027984 */ /* 0x004ea20008000800 */
[----:B------:R-:W-:-:S05]  /*1460*/  IMAD.MOV.U32 R3, RZ, RZ, 0x780 ;  /* 0x00000780ff037424 */ /* 0x000fca00078e00ff */
[----:B--2---:R-:W-:-:S05]  /*1470*/  LOP3.LUT R2, R2, 0x300, R3, 0xd8, !PT ;  /* 0x0000030002027812 */ /* 0x004fca00078ed803 */
[----:B------:R2:W-:Y:S02]  /*1480*/  STS [UR8+0x8], R2 ;  /* 0x00000802ff007988 */ /* 0x0005e40008000808 */
.L_x_47:
[----:B------:R-:W-:Y:S05]  /*1490*/  @P3 BRA `(.L_x_49) ;  /* 0x0000000000283947 */ /* 0x000fea0003800000 */
[----:B--23-5:R-:W2:Y:S02]  /*14a0*/  LDS R2, [UR8+0x8] ;  /* 0x00000808ff027984 */ /* 0x02cea40008000800 */
[----:B--2---:R-:W-:-:S05]  /*14b0*/  LOP3.LUT R2, R2, 0x1800, RZ, 0xb8, !PT ;  /* 0x0000180002027812 */ /* 0x004fca00078eb8ff */
[----:B------:R3:W-:Y:S02]  /*14c0*/  STS [UR8+0x8], R2 ;  /* 0x00000802ff007988 */ /* 0x0007e40008000808 */
.L_x_48:
[----:B------:R-:W-:Y:S05]  /*14d0*/  @P3 BREAK.RELIABLE B4 ;  /* 0x0000000000043942 */ /* 0x000fea0003800100 */
[----:B------:R-:W-:Y:S05]  /*14e0*/  @P3 BRA `(.L_x_50) ;  /* 0x0000000000243947 */ /* 0x000fea0003800000 */
[----:B--23--:R-:W2:Y:S01]  /*14f0*/  LDS R2, [UR8+0x8] ;  /* 0x00000808ff027984 */ /* 0x00cea20008000800 */
[----:B------:R-:W-:-:S05]  /*1500*/  IMAD.MOV.U32 R3, RZ, RZ, 0x6000 ;  /* 0x00006000ff037424 */ /* 0x000fca00078e00ff */
[----:B--2---:R-:W-:-:S04]  /*1510*/  LOP3.LUT R2, R2, 0x6000, R3, 0xd8, !PT ;  /* 0x0000600002027812 */ /* 0x004fc800078ed803 */
[----:B------:R-:W-:-:S05]  /*1520*/  LOP3.LUT R2, R2, 0x400000, RZ, 0xb8, !PT ;  /* 0x0040000002027812 */ /* 0x000fca00078eb8ff */
[----:B------:R2:W-:Y:S02]  /*1530*/  STS [UR8+0x8], R2 ;  /* 0x00000802ff007988 */ /* 0x0005e40008000808 */
.L_x_49:
[----:B------:R-:W-:Y:S05]  /*1540*/  BSYNC.RELIABLE B4 ;  /* 0x0000000000047941 */ /* 0x000fea0003800100 */
.L_x_46:
[----:B--23-5:R-:W2:Y:S02]  /*1550*/  @!P3 LDS R2, [UR8+0x8] ;  /* 0x00000808ff02b984 */ /* 0x02cea40008000800 */
[----:B--2---:R-:W-:-:S05]  /*1560*/  @!P3 LOP3.LUT R2, R2, 0x8000, RZ, 0xb8, !PT ;  /* 0x000080000202b812 */ /* 0x004fca00078eb8ff */
[----:B------:R5:W-:Y:S02]  /*1570*/  @!P3 STS [UR8+0x8], R2 ;  /* 0x00000802ff00b988 */ /* 0x000be40008000808 */
.L_x_50:
[----:B------:R-:W-:Y:S05]  /*1580*/  BSYNC.RECONVERGENT B5 ;  /* 0x0000000000057941 */ /* 0x000fea0003800200 */
.L_x_45:
[----:B------:R-:W-:Y:S05]  /*1590*/  WARPSYNC.ALL ;  /* 0x0000000000007948 */ /* 0x000fea0003800000 */
[----:B------:R-:W-:Y:S01]  /*15a0*/  NOP ;  /* 0x0000000000007918 */ /* 0x000fe20000000000 */
[----:B------:R-:W-:-:S04]  /*15b0*/  UIADD3 UR4, UPT, UPT, UR4, 0x100, URZ ;  /* 0x0000010004047890 */ /* 0x000fc8000fffe0ff */
[----:B------:R-:W-:-:S04]  /*15c0*/  UIADD3 UR14, UP0, UPT, UR4, UR14, URZ ;  /* 0x0000000e040e7290 */ /* 0x000fc8000ff1e0ff */
[----:B------:R-:W-:Y:S01]  /*15d0*/  ULEA.HI.X.SX32 UR15, UR4, UR15, 0x1, UP0 ;  /* 0x0000000f040f7291 */ /* 0x000fe200080f0eff */
[----:B------:R-:W-:Y:S11]  /*15e0*/  @P0 BRA `(.L_x_51) ;  /* 0x0000000000300947 */ /* 0x000ff60003800000 */
[----:B--23-5:R-:W2:Y:S01]  /*15f0*/  S2R R2, SR_LANEID ;  /* 0x0000000000027919 */ /* 0x02cea20000000000 */
[----:B------:R-:W-:Y:S05]  /*1600*/  WARPSYNC.ALL ;  /* 0x0000000000007948 */ /* 0x000fea0003800000 */
[----:B------:R-:W-:Y:S01]  /*1610*/  NOP ;  /* 0x0000000000007918 */ /* 0x000fe20000000000 */
[----:B--2---:R-:W-:-:S05]  /*1620*/  IMAD.SHL.U32 R4, R2, 0x4, RZ ;  /* 0x0000000402047824 */ /* 0x004fca00078e00ff */
[----:B------:R-:W2:Y:S01]  /*1630*/  LDS R5, [R4+UR8] ;  /* 0x0000000804057984 */ /* 0x000ea20008000800 */
[----:B------:R-:W-:-:S05]  /*1640*/  IADD3 R2, P1, PT, R4, UR14, RZ ;  /* 0x0000000e04027c10 */ /* 0x000fca000ff3e0ff */
[----:B------:R-:W-:-:S05]  /*1650*/  IMAD.X R3, RZ, RZ, UR15, P1 ;  /* 0x0000000fff037e24 */ /* 0x000fca00088e06ff */
[----:B--2---:R2:W3:Y:S01]  /*1660*/  ATOMG.E.EXCH.STRONG.GPU PT, RZ, [R2], R5 ;  /* 0x0000000502ff73a8 */ /* 0x0044e200041ee100 */
[----:B------:R-:W-:-:S04]  /*1670*/  DEPBAR {5,4,3,2,1,0} ;  /* 0x0000003f0000791a */ /* 0x000fc80000000000 */
[----:B------:R-:W5:Y:S02]  /*1680*/  CCTL.E.C.LDCU.IV.DEEP [UR14] ;  /* 0x000000000e007540 */ /* 0x000f640009c08000 */
[----:B-----5:R2:W-:Y:S01]  /*1690*/  UTMACCTL.IV [UR14] ;  /* 0x000000000e0079b9 */ /* 0x0205e20008000000 */
[----:B------:R-:W-:Y:S01]  /*16a0*/  NOP ;  /* 0x0000000000007918 */ /* 0x000fe20000000000 */
.L_x_51:
[----:B------:R-:W-:Y:S05]  /*16b0*/  @P0 BRA `(.L_x_52) ;  /* 0x00000000000c0947 */ /* 0x000fea0003800000 */
[----:B------:R0:W-:Y:S01]  /*16c0*/  UTMACMDFLUSH ;  /* 0x00000000000079b7 */ /* 0x0001e20000000000 */
[----:B------:R-:W-:Y:S05]  /*16d0*/  @P0 BRA `(.L_x_52) ;  /* 0x0000000000040947 */ /* 0x000fea0003800000 */
[----:B------:R-:W-:-:S04]  /*16e0*/  DEPBAR.LE SB0, 0x0 ;  /* 0x000080000000791a */ /* 0x000fc80000000000 */
.L_x_52:
[----:B------:R-:W-:Y:S05]  /*16f0*/  WARPSYNC.ALL ;  /* 0x0000000000007948 */ /* 0x000fea0003800000 */
[----:B------:R-:W-:Y:S01]  /*1700*/  NOP ;  /* 0x0000000000007918 */ /* 0x000fe20000000000 */
[----:B---3--:R-:W-:Y:S01]  /*1710*/  BAR.SYNC.DEFER_BLOCKING 0x0 ;  /* 0x0000000000007b1d */ /* 0x008fe20000010000 */
[----:B------:R-:W-:Y:S01]  /*1720*/  ISETP.GE.AND P0, PT, R10, 0x1, PT ;  /* 0x000000010a00780c */ /* 0x000fe20003f06270 */
[----:B------:R-:W-:Y:S01]  /*1730*/  USHF.L.U32 UR11, UR11, 0x8, URZ ;  /* 0x000000080b0b7899 */ /* 0x000fe200080006ff */
[----:B--2--5:R-:W-:Y:S01]  /*1740*/  SHF.R.U32.HI R2, RZ, 0x5, R0 ;  /* 0x00000005ff027819 */ /* 0x024fe20000011600 */
[----:B------:R-:W-:-:S02]  /*1750*/  USHF.L.U32 UR31, UR31, 0x6, URZ ;  /* 0x000000061f1f7899 */ /* 0x000fc400080006ff */
[----:B------:R-:W-:Y:S01]  /*1760*/  VOTEU.ALL UP0, P3 ;  /* 0x0000000000ff7886 */ /* 0x000fe20001800000 */
[----:B------:R-:W-:Y:S01]  /*1770*/  UMOV UR4, 0x1 ;  /* 0x0000000100047882 */ /* 0x000fe20000000000 */
[----:B------:R-:W-:Y:S01]  /*1780*/  VOTEU.ALL UP1, P3 ;  /* 0x0000000000ff7886 */ /* 0x000fe20001820000 */
[----:B------:R-:W-:Y:S02]  /*1790*/  R2UR UR24, R2 ;  /* 0x00000000021872ca */ /* 0x000fe400000e0000 */
[----:B------:R-:W-:-:S04]  /*17a0*/  @!UP0 UIADD3 UR16, UPT, UPT, -UR4, 0x100000, URZ ;  /* 0x0010000004108890 */ /* 0x000fc8000fffe1ff */
[----:B------:R-:W-:Y:S02]  /*17b0*/  @!UP0 USHF.L.U32 UR17, UR16, 0xb, URZ ;  /* 0x0000000b10118899 */ /* 0x000fe400080006ff */
[----:B------:R-:W-:Y:S02]  /*17c0*/  @!UP0 USHF.L.U32 UR16, UR16, 0x1, URZ ;  /* 0x0000000110108899 */ /* 0x000fe400080006ff */
[----:B------:R-:W-:-:S04]  /*17d0*/  @!UP0 UIADD3 UR4, UPT, UPT, -UR4, 0x100000, URZ ;  /* 0x0010000004048890 */ /* 0x000fc8000fffe1ff */
[----:B------:R-:W-:Y:S02]  /*17e0*/  @!UP0 USHF.L.U32 UR5, UR4, 0xb, URZ ;  /* 0x0000000b04058899 */ /* 0x000fe400080006ff */
[----:B------:R-:W-:Y:S01]  /*17f0*/  @!UP0 USHF.L.U32 UR4, UR4, 0x1, URZ ;  /* 0x0000000104048899 */ /* 0x000fe200080006ff */
[----:B------:R-:W-:Y:S01]  /*1800*/  VOTEU.ALL UP0, P3 ;  /* 0x0000000000ff7886 */ /* 0x000fe20001800000 */
[----:B------:R-:W2:Y:S04]  /*1810*/  FENCE.VIEW.ASYNC.S ;  /* 0x00000000000073c6 */ /* 0x000ea80000000000 */
[----:B--2---:R2:W3:Y:S06]  /*1820*/  @!UP0 SYNCS.EXCH.64 URZ, [UR8+0xa000], UR16 ;  /* 0x00a0001008ff85b2 */ /* 0x0044ec0008000100 */
[----:B------:R2:W5:Y:S01]  /*1830*/  @!UP1 SYNCS.EXCH.64 URZ, [UR8+0xa010], UR4 ;  /* 0x00a0100408ff95b2 */ /* 0x0005620008000100 */
[----:B------:R-:W-:Y:S05]  /*1840*/  @!P0 BRA `(.L_x_53) ;  /* 0x0000000400f88947 */ /* 0x000fea0003800000 */
[----:B---3-5:R-:W-:Y:S01]  /*1850*/  BAR.SYNC.DEFER_BLOCKING 0x0 ;  /* 0x0000000000007b1d */ /* 0x028fe20000010000 */
[----:B------:R-:W-:Y:S01]  /*1860*/  ELECT P1, URZ, PT ;  /* 0x0000000000ff782f */ /* 0x000fe20003820000 */
[----:B------:R-:W-:Y:S01]  /*1870*/  @!P3 IMAD.MOV.U32 R2, RZ, RZ, 0xa000 ;  /* 0x0000a000ff02b424 */ /* 0x000fe200078e00ff */
[----:B------:R-:W-:Y:S02]  /*1880*/  UIADD3 UR20, UPT, UPT, UR8, 0x8000, URZ ;  /* 0x0000800008147890 */ /* 0x000fe4000fffe0ff */
[----:B------:R-:W-:Y:S01]  /*1890*/  ISETP.LT.U32.AND P1, PT, R68, 0x20, P1 ;  /* 0x000000204400780c */ /* 0x000fe20000f21070 */
[----:B------:R-:W-:Y:S01]  /*18a0*/  UMOV UR23, UR31 ;  /* 0x0000001f00177c82 */ /* 0x000fe20008000000 */
[----:B------:R-:W-:Y:S01]  /*18b0*/  ELECT P0, URZ, PT ;  /* 0x0000000000ff782f */ /* 0x000fe20003800000 */
[----:B------:R-:W-:-:S03]  /*18c0*/  USHF.R.U32.HI UR18, URZ, 0x4, UR8 ;  /* 0x00000004ff127899 */ /* 0x000fc60008011608 */
[----:B------:R-:W-:Y:S01]  /*18d0*/  ISETP.LT.U32.AND P0, PT, R68, 0x20, P0 ;  /* 0x000000204400780c */ /* 0x000fe20000701070 */
[----:B--2---:R-:W-:Y:S02]  /*18e0*/  USHF.R.U32.HI UR16, URZ, 0x4, UR20 ;  /* 0x00000004ff107899 */ /* 0x004fe40008011614 */
[----:B------:R-:W-:Y:S02]  /*18f0*/  USGXT.U32 UR18, UR18, 0xe ;  /* 0x0000000e1212789a */ /* 0x000fe40008000000 */
[----:B------:R-:W-:Y:S02]  /*1900*/  USGXT.U32 UR16, UR16, 0xe ;  /* 0x0000000e1010789a */ /* 0x000fe40008000000 */
[----:B------:R-:W-:Y:S01]  /*1910*/  VOTEU.ANY UP0, P1 ;  /* 0x0000000000ff7886 */ /* 0x000fe20000800100 */
[----:B------:R-:W-:Y:S01]  /*1920*/  VOTEU.ANY UP2, P1 ;  /* 0x0000000000ff7886 */ /* 0x000fe20000840100 */
[----:B------:R-:W-:Y:S01]  /*1930*/  UMOV UR19, 0x40004040 ;  /* 0x4000404000137882 */ /* 0x000fe20000000000 */
[----:B------:R-:W-:-:S02]  /*1940*/  UMOV UR17, 0x40004040 ;  /* 0x4000404000117882 */ /* 0x000fc40000000000 */
[----:B------:R-:W-:Y:S02]  /*1950*/  @UP0 UIADD3 UR21, UPT, UPT, UR8, 0xa000, URZ ;  /* 0x0000a00008150890 */ /* 0x000fe4000fffe0ff */
[----:B------:R2:W-:Y:S01]  /*1960*/  @!P3 SYNCS.ARRIVE.TRANS64 RZ, [UR8+0xa000], R2 ;  /* 0x00a00002ffffb9a7 */ /* 0x0005e20008000008 */
[----:B------:R-:W-:Y:S01]  /*1970*/  @UP0 UMOV UR22, URZ ;  /* 0x000000ff00160c82 */ /* 0x000fe20008000000 */
[----:B------:R-:W-:Y:S06]  /*1980*/  BAR.SYNC.DEFER_BLOCKING 0x0 ;  /* 0x0000000000007b1d */ /* 0x000fec0000010000 */
[----:B------:R-:W-:Y:S01]  /*1990*/  VOTEU.ANY UP1, P0 ;  /* 0x0000000000ff7886 */ /* 0x000fe20000020100 */
[----:B------:R-:W-:-:S04]  /*19a0*/  VOTEU.ANY UP3, P0 ;  /* 0x0000000000ff7886 */ /* 0x000fc80000060100 */
[----:B------:R-:W-:Y:S01]  /*19b0*/  @UP1 UIADD3 UR4, UPT, UPT, UR8, 0xa000, URZ ;  /* 0x0000a00008041890 */ /* 0x000fe2000fffe0ff */
[----:B------:R-:W-:-:S06]  /*19c0*/  @UP1 UMOV UR10, URZ ;  /* 0x000000ff000a1c82 */ /* 0x000fcc0008000000 */
[----:B------:R-:W-:Y:S01]  /*19d0*/  @UP3 UMOV UR9, UR4 ;  /* 0x0000000400093c82 */ /* 0x000fe20008000000 */
[----:B------:R-:W-:Y:S01]  /*19e0*/  UMOV UR4, URZ ;  /* 0x000000ff00047c82 */ /* 0x000fe20008000000 */
[----:B------:R3:W-:Y:S01]  /*19f0*/  @UP2 UTMALDG.2D [UR20], [UR12] ;  /* 0x000000140c0025b4 */ /* 0x0007e20008008000 */
[----:B------:R5:W-:Y:S06]  /*1a00*/  MEMBAR.ALL.CTA ;  /* 0x0000000000007992 */ /* 0x000bec0000008000 */
[----:B-----5:R-:W5:Y:S01]  /*1a10*/  FENCE.VIEW.ASYNC.S ;  /* 0x00000000000073c6 */ /* 0x020f620000000000 */
[----:B---3--:R-:W-:-:S02]  /*1a20*/  UIADD3 UR22, UP1, UPT, UR18, 0x2, URZ ;  /* 0x0000000212167890 */ /* 0x008fc4000ff3e0ff */
[----:B------:R-:W-:Y:S02]  /*1a30*/  UIADD3 UR20, UP0, UPT, UR16, 0x2, URZ ;  /* 0x0000000210147890 */ /* 0x000fe4000ff1e0ff */
[----:B------:R-:W-:Y:S02]  /*1a40*/  UIADD3.X UR23, UPT, UPT, UR4, 0x40004040, URZ, UP1, !UPT ;  /* 0x4000404004177890 */ /* 0x000fe40008ffe4ff */
[----:B------:R-:W-:Y:S02]  /*1a50*/  UIADD3.X UR21, UPT, UPT, UR4, 0x40004040, URZ, UP0, !UPT ;  /* 0x4000404004157890 */ /* 0x000fe400087fe4ff */
[----:B------:R-:W-:Y:S02]  /*1a60*/  UIADD3.64 UR32, UPT, UPT, UR22, 0x2, URZ ;  /* 0x0000000216207897 */ /* 0x000fe4000fffe0ff */
[----:B------:R-:W-:Y:S02]  /*1a70*/  UIADD3.64 UR36, UPT, UPT, UR22, 0x4, URZ ;  /* 0x0000000416247897 */ /* 0x000fe4000fffe0ff */
[----:B------:R-:W-:Y:S01]  /*1a80*/  UIADD3.64 UR26, UPT, UPT, UR20, 0x2, URZ ;  /* 0x00000002141a7897 */ /* 0x000fe2000fffe0ff */
[----:B-----5:R-:W-:Y:S01]  /*1a90*/  BAR.SYNC.DEFER_BLOCKING 0x0 ;  /* 0x0000000000007b1d */ /* 0x020fe20000010000 */
[----:B------:R-:W-:-:S02]  /*1aa0*/  UIADD3.64 UR34, UPT, UPT, UR20, 0x4, URZ ;  /* 0x0000000414227897 */ /* 0x000fc4000fffe0ff */
[----:B------:R-:W-:-:S03]  /*1ab0*/  UISETP.NE.U32.AND UP0, UPT, UR24, URZ, UPT ;  /* 0x000000ff1800728c */ /* 0x000fc6000bf05070 */
[----:B------:R2:W-:Y:S02]  /*1ac0*/  @UP3 UTMALDG.2D [UR8], [UR6] ;  /* 0x00000008060035b4 */ /* 0x0005e40008008000 */
[----:B------:R-:W-:Y:S06]  /*1ad0*/  BAR.SYNC.DEFER_BLOCKING 0x0 ;  /* 0x0000000000007b1d */ /* 0x000fec0000010000 */
[----:B------:R-:W3:Y:S02]  /*1ae0*/  SYNCS.PHASECHK.TRANS64.TRYWAIT P0, [UR8+0xa000], RZ ;  /* 0x00a000ffff0075a7 */ /* 0x000ee40008001108 */
[----:B--23--:R-:W-:Y:S05]  /*1af0*/  @!P0 BRA `(.L_x_54) ;  /* 0x0000000c004c8947 */ /* 0x00cfea0003800000 */
.L_x_66:
[----:B------:R-:W-:Y:S05]  /*1b00*/  BRA.U UP0, `(.L_x_55) ;  /* 0x0000000100347547 */ /* 0x000fea000b800000 */
[----:B------:R-:W-:Y:S01]  /*1b10*/  UMOV UR4, 0x0 ;  /* 0x0000000000047882 */ /* 0x000fe20000000000 */
[----:B------:R-:W-:Y:S01]  /*1b20*/  UMOV UR5, 0x4400010 ;  /* 0x0440001000057882 */ /* 0x000fe20000000000 */
[----:B------:R-:W-:Y:S01]  /*1b30*/  UMOV UR28, 0x0 ;  /* 0x00000000001c7882 */ /* 0x000fe20000000000 */
[----:B------:R-:W-:Y:S01]  /*1b40*/  UMOV UR29, 0x4400010 ;  /* 0x04400010001d7882 */ /* 0x000fe20000000000 */
[----:B------:R-:W-:Y:S01]  /*1b50*/  UMOV UR38, 0x0 ;  /* 0x0000000000267882 */ /* 0x000fe20000000000 */
[----:B------:R-:W-:Y:S01]  /*1b60*/  UMOV UR39, 0x4400010 ;  /* 0x0440001000277882 */ /* 0x000fe20000000000 */
[----:B------:R2:W-:Y:S01]  /*1b70*/  UTCHMMA gdesc[UR16], gdesc[UR18], tmem[UR25], tmem[UR4], idesc[UR5], !UPT ;  /* 0x00ff0412100075ea */ /* 0x0005e2000f800019 */
[----:B------:R-:W-:Y:S01]  /*1b80*/  UMOV UR40, 0x0 ;  /* 0x0000000000287882 */ /* 0x000fe20000000000 */
[----:B------:R-:W-:Y:S01]  /*1b90*/  UMOV UR41, 0x4400010 ;  /* 0x0440001000297882 */ /* 0x000fe20000000000 */
[----:B------:R2:W-:Y:S01]  /*1ba0*/  UTCHMMA gdesc[UR20], gdesc[UR22], tmem[UR25], tmem[UR28], idesc[UR29], UPT ;  /* 0x00ff1c16140075ea */ /* 0x0005e2000b800019 */
[----:B------:R2:W-:Y:S01]  /*1bb0*/  UTCHMMA gdesc[UR26], gdesc[UR32], tmem[UR25], tmem[UR38], idesc[UR39], UPT ;  /* 0x00ff26201a0075ea */ /* 0x0005e2000b800019 */
[----:B------:R2:W-:Y:S01]  /*1bc0*/  UTCHMMA gdesc[UR34], gdesc[UR36], tmem[UR25], tmem[UR40], idesc[UR41], UPT ;  /* 0x00ff2824220075ea */ /* 0x0005e2000b800019 */
[----:B------:R-:W-:Y:S01]  /*1bd0*/  NOP ;  /* 0x0000000000007918 */ /* 0x000fe20000000000 */
.L_x_55:
[----:B------:R-:W-:Y:S01]  /*1be0*/  ELECT P0, URZ, PT ;  /* 0x0000000000ff782f */ /* 0x000fe20003800000 */
[----:B--2---:R-:W-:-:S03]  /*1bf0*/  UIADD3 UR4, UPT, UPT, UR8, 0xa010, URZ ;  /* 0x0000a01008047890 */ /* 0x004fc6000fffe0ff */
[----:B------:R-:W-:Y:S01]  /*1c00*/  ISETP.LT.U32.AND P0, PT, R68, 0x20, P0 ;  /* 0x000000204400780c */ /* 0x000fe20000701070 */
[----:B------:R-:W-:-:S12]  /*1c10*/  UMOV UR5, URZ ;  /* 0x000000ff00057c82 */ /* 0x000fd80008000000 */
[----:B------:R-:W-:Y:S01]  /*1c20*/  VOTEU.ANY UP0, P0 ;  /* 0x0000000000ff7886 */ /* 0x000fe20000000100 */
[----:B------:R-:W-:Y:S01]  /*1c30*/  VOTEU.ANY UP1, P0 ;  /* 0x0000000000ff7886 */ /* 0x000fe20000020100 */
[----:B------:R-:W-:-:S03]  /*1c40*/  ISETP.GE.U32.AND P0, PT, R10, 0x41, PT ;  /* 0x000000410a00780c */ /* 0x000fc60003f06070 */
[----:B------:R-:W-:Y:S02]  /*1c50*/  @UP0 UMOV UR9, UR4 ;  /* 0x0000000400090c82 */ /* 0x000fe40008000000 */
[----:B------:R2:W-:Y:S01]  /*1c60*/  @UP1 UTCBAR [UR9], URZ ;  /* 0x000000ff090013e9 */ /* 0x0005e200080000ff */
[----:B------:R-:W-:Y:S06]  /*1c70*/  BAR.SYNC.DEFER_BLOCKING 0x0 ;  /* 0x0000000000007b1d */ /* 0x000fec0000010000 */
[----:B------:R-:W3:Y:S02]  /*1c80*/  SYNCS.PHASECHK.TRANS64.TRYWAIT P1, [UR8+0xa010], RZ ;  /* 0x00a010ffff0075a7 */ /* 0x000ee40008021108 */
[----:B--23--:R-:W-:Y:S05]  /*1c90*/  @!P1 BRA `(.L_x_56) ;  /* 0x0000000800f09947 */ /* 0x00cfea0003800000 */
.L_x_67:
[----:B------:R-:W-:Y:S05]  /*1ca0*/  @!P0 BRA `(.L_x_53) ;  /* 0x0000000000e08947 */ /* 0x000fea0003800000 */
[----:B------:R-:W-:Y:S01]  /*1cb0*/  IMAD.MOV.U32 R2, RZ, RZ, 0x1 ;  /* 0x00000001ff027424 */ /* 0x000fe200078e00ff */
[----:B------:R-:W2:Y:S01]  /*1cc0*/  LDCU UR44, c[0x0][0x3a0] ;  /* 0x00007400ff2c77ac */ /* 0x000ea20008000800 */
[----:B------:R-:W-:-:S05]  /*1cd0*/  UMOV UR30, 0x40 ;  /* 0x00000040001e7882 */ /* 0x000fca0000000000 */
.L_x_60:
[----:B------:R-:W-:Y:S01]  /*1ce0*/  BAR.SYNC.DEFER_BLOCKING 0x0 ;  /* 0x0000000000007b1d */ /* 0x000fe20000010000 */
[----:B------:R-:W-:Y:S01]  /*1cf0*/  ELECT P1, URZ, PT ;  /* 0x0000000000ff782f */ /* 0x000fe20003820000 */
[----:B------:R-:W-:Y:S01]  /*1d00*/  @!P3 IMAD.MOV.U32 R3, RZ, RZ, 0xa000 ;  /* 0x0000a000ff03b424 */ /* 0x000fe200078e00ff */
[----:B------:R-:W-:Y:S02]  /*1d10*/  ELECT P0, URZ, PT ;  /* 0x0000000000ff782f */ /* 0x000fe40003800000 */
[C---:B------:R-:W-:Y:S01]  /*1d20*/  ISETP.LT.U32.AND P1, PT, R68.reuse, 0x20, P1 ;  /* 0x000000204400780c */ /* 0x040fe20000f21070 */
[----:B------:R-:W-:Y:S01]  /*1d30*/  UMOV UR10, UR30 ;  /* 0x0000001e000a7c82 */ /* 0x000fe20008000000 */
[----:B------:R-:W-:-:S11]  /*1d40*/  ISETP.LT.U32.AND P0, PT, R68, 0x20, P0 ;  /* 0x000000204400780c */ /* 0x000fd60000701070 */
[----:B------:R-:W-:Y:S02]  /*1d50*/  VOTEU.ANY UP0, P1 ;  /* 0x0000000000ff7886 */ /* 0x000fe40000800100 */
[----:B------:R-:W-:-:S03]  /*1d60*/  VOTEU.ANY UP1, P0 ;  /* 0x0000000000ff7886 */ /* 0x000fc60000020100 */
[----:B------:R-:W-:Y:S02]  /*1d70*/  @UP0 UIADD3 UR28, UPT, UPT, UR8, 0x8000, URZ ;  /* 0x00008000081c0890 */ /* 0x000fe4000fffe0ff */
[----:B------:R3:W-:Y:S01]  /*1d80*/  @!P3 SYNCS.ARRIVE.TRANS64 RZ, [UR8+0xa000], R3 ;  /* 0x00a00003ffffb9a7 */ /* 0x0007e20008000008 */
[----:B------:R-:W-:Y:S01]  /*1d90*/  @UP0 UIADD3 UR29, UPT, UPT, UR8, 0xa000, URZ ;  /* 0x0000a000081d0890 */ /* 0x000fe2000fffe0ff */
[----:B------:R-:W-:Y:S01]  /*1da0*/  VOTEU.ANY UP0, P1 ;  /* 0x0000000000ff7886 */ /* 0x000fe20000800100 */
[----:B------:R-:W-:Y:S01]  /*1db0*/  BAR.SYNC.DEFER_BLOCKING 0x0 ;  /* 0x0000000000007b1d */ /* 0x000fe20000010000 */
[----:B------:R-:W-:Y:S01]  /*1dc0*/  @UP1 UIADD3 UR9, UPT, UPT, UR8, 0xa000, URZ ;  /* 0x0000a00008091890 */ /* 0x000fe2000fffe0ff */
[----:B---3--:R-:W-:-:S04]  /*1dd0*/  IMAD.U32 R3, R2, -0x80000000, RZ ;  /* 0x8000000002037824 */ /* 0x008fc800078e00ff */
[----:B------:R-:W-:Y:S01]  /*1de0*/  VOTEU.ANY UP1, P0 ;  /* 0x0000000000ff7886 */ /* 0x000fe20000020100 */
[----:B------:R3:W-:Y:S01]  /*1df0*/  @UP0 UTMALDG.2D [UR28], [UR12] ;  /* 0x0000001c0c0005b4 */ /* 0x0007e20008008000 */
[----:B------:R-:W-:Y:S01]  /*1e00*/  UISETP.NE.U32.AND UP0, UPT, UR24, URZ, UPT ;  /* 0x000000ff1800728c */ /* 0x000fe2000bf05070 */
[----:B------:R5:W-:Y:S06]  /*1e10*/  MEMBAR.ALL.CTA ;  /* 0x0000000000007992 */ /* 0x000bec0000008000 */
[----:B-----5:R-:W5:Y:S02]  /*1e20*/  FENCE.VIEW.ASYNC.S ;  /* 0x00000000000073c6 */ /* 0x020f640000000000 */
[----:B-----5:R-:W-:Y:S06]  /*1e30*/  BAR.SYNC.DEFER_BLOCKING 0x0 ;  /* 0x0000000000007b1d */ /* 0x020fec0000010000 */
[----:B------:R3:W-:Y:S02]  /*1e40*/  @UP1 UTMALDG.2D [UR8], [UR6] ;  /* 0x00000008060015b4 */ /* 0x0007e40008008000 */
[----:B------:R-:W-:Y:S06]  /*1e50*/  BAR.SYNC.DEFER_BLOCKING 0x0 ;  /* 0x0000000000007b1d */ /* 0x000fec0000010000 */
[----:B------:R-:W5:Y:S02]  /*1e60*/  SYNCS.PHASECHK.TRANS64.TRYWAIT P0, [UR8+0xa000], R3 ;  /* 0x00a00003ff0075a7 */ /* 0x000f640008001108 */
[----:B---3-5:R-:W-:Y:S05]  /*1e70*/  @!P0 BRA `(.L_x_57) ;  /* 0x0000000800848947 */ /* 0x028fea0003800000 */
.L_x_68:
[----:B------:R-:W-:Y:S05]  /*1e80*/  BRA.U UP0, `(.L_x_58) ;  /* 0x0000000100347547 */ /* 0x000fea000b800000 */
[----:B------:R-:W-:Y:S01]  /*1e90*/  UMOV UR28, 0x0 ;  /* 0x00000000001c7882 */ /* 0x000fe20000000000 */
[----:B------:R-:W-:Y:S01]  /*1ea0*/  UMOV UR29, 0x4400010 ;  /* 0x04400010001d7882 */ /* 0x000fe20000000000 */
[----:B------:R-:W-:Y:S01]  /*1eb0*/  UMOV UR38, 0x0 ;  /* 0x0000000000267882 */ /* 0x000fe20000000000 */
[----:B------:R-:W-:Y:S01]  /*1ec0*/  UMOV UR39, 0x4400010 ;  /* 0x0440001000277882 */ /* 0x000fe20000000000 */
[----:B------:R-:W-:Y:S01]  /*1ed0*/  UMOV UR40, 0x0 ;  /* 0x0000000000287882 */ /* 0x000fe20000000000 */
[----:B------:R-:W-:Y:S01]  /*1ee0*/  UMOV UR41, 0x4400010 ;  /* 0x0440001000297882 */ /* 0x000fe20000000000 */
[----:B------:R3:W-:Y:S01]  /*1ef0*/  UTCHMMA gdesc[UR16], gdesc[UR18], tmem[UR25], tmem[UR28], idesc[UR29], UPT ;  /* 0x00ff1c12100075ea */ /* 0x0007e2000b800019 */
[----:B------:R-:W-:Y:S01]  /*1f00*/  UMOV UR42, 0x0 ;  /* 0x00000000002a7882 */ /* 0x000fe20000000000 */
[----:B------:R-:W-:Y:S01]  /*1f10*/  UMOV UR43, 0x4400010 ;  /* 0x04400010002b7882 */ /* 0x000fe20000000000 */
[----:B------:R3:W-:Y:S01]  /*1f20*/  UTCHMMA gdesc[UR20], gdesc[UR22], tmem[UR25], tmem[UR38], idesc[UR39], UPT ;  /* 0x00ff2616140075ea */ /* 0x0007e2000b800019 */
[----:B------:R3:W-:Y:S01]  /*1f30*/  UTCHMMA gdesc[UR26], gdesc[UR32], tmem[UR25], tmem[UR40], idesc[UR41], UPT ;  /* 0x00ff28201a0075ea */ /* 0x0007e2000b800019 */
[----:B------:R3:W-:Y:S01]  /*1f40*/  UTCHMMA gdesc[UR34], gdesc[UR36], tmem[UR25], tmem[UR42], idesc[UR43], UPT ;  /* 0x00ff2a24220075ea */ /* 0x0007e2000b800019 */
[----:B------:R-:W-:Y:S01]  /*1f50*/  NOP ;  /* 0x0000000000007918 */ /* 0x000fe20000000000 */
.L_x_58:
[----:B------:R-:W-:-:S04]  /*1f60*/  ELECT P0, URZ, PT ;  /* 0x0000000000ff782f */ /* 0x000fc80003800000 */
[----:B------:R-:W-:-:S13]  /*1f70*/  ISETP.LT.U32.AND P0, PT, R68, 0x20, P0 ;  /* 0x000000204400780c */ /* 0x000fda0000701070 */
[----:B------:R-:W-:Y:S01]  /*1f80*/  VOTEU.ANY UP0, P0 ;  /* 0x0000000000ff7886 */ /* 0x000fe20000000100 */
[----:B------:R-:W-:-:S04]  /*1f90*/  VOTEU.ANY UP1, P0 ;  /* 0x0000000000ff7886 */ /* 0x000fc80000020100 */
[----:B------:R-:W-:Y:S02]  /*1fa0*/  @UP0 UMOV UR9, UR4 ;  /* 0x0000000400090c82 */ /* 0x000fe40008000000 */
[----:B------:R5:W-:Y:S01]  /*1fb0*/  @UP1 UTCBAR [UR9], URZ ;  /* 0x000000ff090013e9 */ /* 0x000be200080000ff */
[----:B------:R-:W-:Y:S06]  /*1fc0*/  BAR.SYNC.DEFER_BLOCKING 0x0 ;  /* 0x0000000000007b1d */ /* 0x000fec0000010000 */
[----:B------:R-:W3:Y:S02]  /*1fd0*/  SYNCS.PHASECHK.TRANS64.TRYWAIT P0, [UR8+0xa010], R3 ;  /* 0x00a01003ff0075a7 */ /* 0x000ee40008001108 */
[----:B---3-5:R-:W-:Y:S05]  /*1fe0*/  @!P0 BRA `(.L_x_59) ;  /* 0x0000000800348947 */ /* 0x028fea0003800000 */
.L_x_69:
[----:B------:R-:W-:Y:S01]  /*1ff0*/  UIADD3 UR30, UPT, UPT, UR30, 0x40, URZ ;  /* 0x000000401e1e7890 */ /* 0x000fe2000fffe0ff */
[----:B------:R-:W-:-:S03]  /*2000*/  LOP3.LUT R2, R2, 0x1, RZ, 0x3c, !PT ;  /* 0x0000000102027812 */ /* 0x000fc600078e3cff */
[----:B--2---:R-:W-:-:S09]  /*2010*/  UISETP.GE.AND UP0, UPT, UR30, UR44, UPT ;  /* 0x0000002c1e00728c */ /* 0x004fd2000bf06270 */
[----:B------:R-:W-:Y:S05]  /*2020*/  BRA.U !UP0, `(.L_x_60) ;  /* 0xfffffffd082c7547 */ /* 0x000fea000b83ffff */
.L_x_53:
[----:B---3-5:R-:W-:Y:S06]  /*2030*/  BAR.SYNC.DEFER_BLOCKING 0x0 ;  /* 0x0000000000007b1d */ /* 0x028fec0000010000 */
[----:B------:R-:W-:Y:S04]  /*2040*/  BSSY.RECONVERGENT B5, `(.L_x_61) ;  /* 0x0000004000057945 */ /* 0x000fe80003800200 */
[----:B------:R-:W-:Y:S05]  /*2050*/  @P3 BRA `(.L_x_62) ;  /* 0x0000000000083947 */ /* 0x000fea0003800000 */
[----:B------:R-:W3:Y:S02]  /*2060*/  SYNCS.CCTL.IV [UR8+0xa000] ;  /* 0x00a00000ff0079b1 */ /* 0x000ee40008000008 */
[----:B---3--:R-:W3:Y:S02]  /*2070*/  SYNCS.CCTL.IV [UR8+0xa010] ;  /* 0x00a01000ff0079b1 */ /* 0x008ee40008000008 */
.L_x_62:
[----:B--2---:R-:W-:Y:S05]  /*2080*/  BSYNC.RECONVERGENT B5 ;  /* 0x0000000000057941 */ /* 0x004fea0003800200 */
.L_x_61:
[----:B------:R-:W-:Y:S01]  /*2090*/  ULOP3.LUT UR4, UR24, 0x3, URZ, 0xc0, !UPT ;  /* 0x0000000318047892 */ /* 0x000fe2000f8ec0ff */
[C---:B------:R-:W-:Y:S01]  /*20a0*/  IMAD.SHL.U32 R4, R0.reuse, 0x80, RZ ;  /* 0x0000008000047824 */ /* 0x040fe200078e00ff */
[----:B------:R-:W-:Y:S01]  /*20b0*/  USHF.L.U32 UR24, UR24, 0x5, URZ ;  /* 0x0000000518187899 */ /* 0x000fe200080006ff */
[C---:B------:R-:W-:Y:S01]  /*20c0*/  IMAD.SHL.U32 R2, R0.reuse, 0x40, RZ ;  /* 0x0000004000027824 */ /* 0x040fe200078e00ff */
[----:B------:R-:W-:Y:S01]  /*20d0*/  ULEA UR5, UR4, UR25, 0x15 ;  /* 0x0000001904057291 */ /* 0x000fe2000f8ea8ff */
[C---:B------:R-:W-:Y:S01]  /*20e0*/  IMAD.SHL.U32 R3, R0.reuse, 0x10, RZ ;  /* 0x0000001000037824 */ /* 0x040fe200078e00ff */
[----:B------:R-:W-:Y:S01]  /*20f0*/  ULOP3.LUT UR24, UR24, 0x80, URZ, 0xc0, !UPT ;  /* 0x0000008018187892 */ /* 0x000fe2000f8ec0ff */
[----:B------:R-:W-:Y:S01]  /*2100*/  IMAD.SHL.U32 R0, R0, 0x200, RZ ;  /* 0x0000020000007824 */ /* 0x000fe200078e00ff */
[----:B------:R-:W-:Y:S02]  /*2110*/  LOP3.LUT R5, R4, 0x4780, RZ, 0xc0, !PT ;  /* 0x0000478004057812 */ /* 0x000fe400078ec0ff */
[----:B------:R-:W-:-:S02]  /*2120*/  ELECT P0, URZ, PT ;  /* 0x0000000000ff782f */ /* 0x000fc40003800000 */
[----:B------:R-:W-:Y:S01]  /*2130*/  LOP3.LUT R2, R2, 0x1800, RZ, 0xc0, !PT ;  /* 0x0000180002027812 */ /* 0x000fe200078ec0ff */
[----:B------:R-:W-:Y:S01]  /*2140*/  UIADD3 UR5, UPT, UPT, UR5, UR24, URZ ;  /* 0x0000001805057290 */ /* 0x000fe2000fffe0ff */
[----:B------:R-:W-:Y:S01]  /*2150*/  LOP3.LUT R5, R5, 0x2000, R0, 0xf8, !PT ;  /* 0x0000200005057812 */ /* 0x000fe200078ef800 */
[----:B------:R-:W-:Y:S01]  /*2160*/  UMOV UR6, UR31 ;  /* 0x0000001f00067c82 */ /* 0x000fe20008000000 */
[----:B------:R-:W-:Y:S02]  /*2170*/  LOP3.LUT R2, R2, 0x70, R3, 0xf8, !PT ;  /* 0x0000007002027812 */ /* 0x000fe400078ef803 */
[----:B------:R-:W-:Y:S02]  /*2180*/  ISETP.LT.U32.AND P0, PT, R68, 0x80, P0 ;  /* 0x000000804400780c */ /* 0x000fe40000701070 */
[----:B------:R-:W-:Y:S02]  /*2190*/  LOP3.LUT R2, R5, R2, RZ, 0xfc, !PT ;  /* 0x0000000205027212 */ /* 0x000fe400078efcff */
[----:B----4-:R-:W-:Y:S01]  /*21a0*/  LDTM.16dp32bit_t0_t15.x64 R4, tmem[UR5] ;  /* 0x00000005000479ee */ /* 0x010fe20008b00000 */
[----:B------:R-:W2:Y:S01]  /*21b0*/  LDTM.16dp32bit_t16_t31.x64 R4, tmem[UR5+0x40] ;  /* 0x00004005000479ee */ /* 0x000ea20008b20000 */
[----:B------:R-:W-:Y:S01]  /*21c0*/  NOP ;  /* 0x0000000000007918 */ /* 0x000fe20000000000 */
[C---:B------:R-:W-:Y:S01]  /*21d0*/  LOP3.LUT R0, R2.reuse, 0x10, RZ, 0x3c, !PT ;  /* 0x0000001002007812 */ /* 0x040fe200078e3cff */
[----:B------:R-:W-:Y:S01]  /*21e0*/  ULEA UR5, UR4, UR11, 0x6 ;  /* 0x0000000b04057291 */ /* 0x000fe2000f8e30ff */
[----:B------:R-:W-:Y:S01]  /*21f0*/  LOP3.LUT R3, R2, 0x20, RZ, 0x3c, !PT ;  /* 0x0000002002037812 */ /* 0x000fe200078e3cff */
[----:B------:R-:W-:-:S03]  /*2200*/  ULEA UR4, UR4, UR8, 0xd ;  /* 0x0000000804047291 */ /* 0x000fc6000f8e68ff */
[----:B--2---:R-:W-:Y:S01]  /*2210*/  VOTEU.ANY UP1, P0 ;  /* 0x0000000000ff7886 */ /* 0x004fe20000020100 */
[----:B------:R-:W-:Y:S01]  /*2220*/  VOTEU.ANY UP0, P0 ;  /* 0x0000000000ff7886 */ /* 0x000fe20000000100 */
[----:B------:R-:W-:Y:S02]  /*2230*/  F2FP.F16.F32.PACK_AB R4, R5, R4 ;  /* 0x000000040504723e */ /* 0x000fe400000000ff */
[----:B------:R-:W-:Y:S02]  /*2240*/  F2FP.F16.F32.PACK_AB R5, R7, R6 ;  /* 0x000000060705723e */ /* 0x000fe400000000ff */
[----:B------:R-:W-:Y:S02]  /*2250*/  F2FP.F16.F32.PACK_AB R12, R13, R12 ;  /* 0x0000000c0d0c723e */ /* 0x000fe400000000ff */
[----:B------:R-:W-:Y:S02]  /*2260*/  F2FP.F16.F32.PACK_AB R6, R9, R8 ;  /* 0x000000080906723e */ /* 0x000fe400000000ff */
[----:B------:R-:W-:-:S02]  /*2270*/  F2FP.F16.F32.PACK_AB R7, R11, R10 ;  /* 0x0000000a0b07723e */ /* 0x000fc400000000ff */
[----:B------:R-:W-:Y:S02]  /*2280*/  F2FP.F16.F32.PACK_AB R13, R15, R14 ;  /* 0x0000000e0f0d723e */ /* 0x000fe400000000ff */
[----:B------:R-:W-:Y:S01]  /*2290*/  F2FP.F16.F32.PACK_AB R20, R21, R20 ;  /* 0x000000141514723e */ /* 0x000fe200000000ff */
[----:B---3--:R2:W-:Y:S01]  /*22a0*/  STS.128 [R2+UR8], R4 ;  /* 0x0000000402007988 */ /* 0x0085e20008000c08 */
[----:B------:R-:W-:Y:S02]  /*22b0*/  F2FP.F16.F32.PACK_AB R14, R17, R16 ;  /* 0x00000010110e723e */ /* 0x000fe400000000ff */
[----:B------:R-:W-:Y:S02]  /*22c0*/  F2FP.F16.F32.PACK_AB R15, R19, R18 ;  /* 0x00000012130f723e */ /* 0x000fe400000000ff */
[----:B------:R-:W-:Y:S02]  /*22d0*/  F2FP.F16.F32.PACK_AB R21, R23, R22 ;  /* 0x000000161715723e */ /* 0x000fe400000000ff */
[----:B------:R-:W-:Y:S01]  /*22e0*/  F2FP.F16.F32.PACK_AB R28, R29, R28 ;  /* 0x0000001c1d1c723e */ /* 0x000fe200000000ff */
[----:B------:R2:W-:Y:S01]  /*22f0*/  STS.128 [R0+UR8], R12 ;  /* 0x0000000c00007988 */ /* 0x0005e20008000c08 */
[----:B------:R-:W-:-:S02]  /*2300*/  F2FP.F16.F32.PACK_AB R22, R25, R24 ;  /* 0x000000181916723e */ /* 0x000fc400000000ff */
[----:B------:R-:W-:Y:S02]  /*2310*/  F2FP.F16.F32.PACK_AB R23, R27, R26 ;  /* 0x0000001a1b17723e */ /* 0x000fe400000000ff */
[----:B------:R-:W-:Y:S02]  /*2320*/  F2FP.F16.F32.PACK_AB R29, R31, R30 ;  /* 0x0000001e1f1d723e */ /* 0x000fe400000000ff */
[----:B------:R-:W-:Y:S01]  /*2330*/  F2FP.F16.F32.PACK_AB R36, R37, R36 ;  /* 0x000000242524723e */ /* 0x000fe200000000ff */
[----:B------:R2:W-:Y:S01]  /*2340*/  STS.128 [R3+UR8], R20 ;  /* 0x0000001403007988 */ /* 0x0005e20008000c08 */
[----:B------:R-:W-:Y:S02]  /*2350*/  F2FP.F16.F32.PACK_AB R30, R33, R32 ;  /* 0x00000020211e723e */ /* 0x000fe400000000ff */
[----:B------:R-:W-:Y:S02]  /*2360*/  F2FP.F16.F32.PACK_AB R31, R35, R34 ;  /* 0x00000022231f723e */ /* 0x000fe400000000ff */
[----:B------:R-:W-:-:S02]  /*2370*/  F2FP.F16.F32.PACK_AB R37, R39, R38 ;  /* 0x000000262725723e */ /* 0x000fc400000000ff */
[----:B------:R-:W-:Y:S02]  /*2380*/  F2FP.F16.F32.PACK_AB R44, R45, R44 ;  /* 0x0000002c2d2c723e */ /* 0x000fe400000000ff */
[----:B------:R-:W-:Y:S02]  /*2390*/  LOP3.LUT R8, R2, 0x30, RZ, 0x3c, !PT ;  /* 0x0000003002087812 */ /* 0x000fe400078e3cff */
[----:B------:R-:W-:Y:S02]  /*23a0*/  F2FP.F16.F32.PACK_AB R38, R41, R40 ;  /* 0x000000282926723e */ /* 0x000fe400000000ff */
[----:B------:R-:W-:Y:S01]  /*23b0*/  F2FP.F16.F32.PACK_AB R39, R43, R42 ;  /* 0x0000002a2b27723e */ /* 0x000fe200000000ff */
[----:B------:R2:W-:Y:S01]  /*23c0*/  STS.128 [R8+UR8], R28 ;  /* 0x0000001c08007988 */ /* 0x0005e20008000c08 */
[----:B------:R-:W-:Y:S02]  /*23d0*/  F2FP.F16.F32.PACK_AB R45, R47, R46 ;  /* 0x0000002e2f2d723e */ /* 0x000fe400000000ff */
[----:B------:R-:W-:-:S02]  /*23e0*/  F2FP.F16.F32.PACK_AB R52, R53, R52 ;  /* 0x000000343534723e */ /* 0x000fc400000000ff */
[C---:B------:R-:W-:Y:S02]  /*23f0*/  LOP3.LUT R9, R2.reuse, 0x40, RZ, 0x3c, !PT ;  /* 0x0000004002097812 */ /* 0x040fe400078e3cff */
[----:B------:R-:W-:Y:S02]  /*2400*/  F2FP.F16.F32.PACK_AB R46, R49, R48 ;  /* 0x00000030312e723e */ /* 0x000fe400000000ff */
[----:B------:R-:W-:Y:S01]  /*2410*/  F2FP.F16.F32.PACK_AB R47, R51, R50 ;  /* 0x00000032332f723e */ /* 0x000fe200000000ff */
[----:B------:R2:W-:Y:S01]  /*2420*/  STS.128 [R9+UR8], R36 ;  /* 0x0000002409007988 */ /* 0x0005e20008000c08 */
[----:B------:R-:W-:Y:S02]  /*2430*/  F2FP.F16.F32.PACK_AB R53, R55, R54 ;  /* 0x000000363735723e */ /* 0x000fe400000000ff */
[----:B------:R-:W-:Y:S02]  /*2440*/  F2FP.F16.F32.PACK_AB R60, R61, R60 ;  /* 0x0000003c3d3c723e */ /* 0x000fe400000000ff */
[----:B------:R-:W-:-:S02]  /*2450*/  LOP3.LUT R10, R2, 0x50, RZ, 0x3c, !PT ;  /* 0x00000050020a7812 */ /* 0x000fc400078e3cff */
[----:B------:R-:W-:Y:S02]  /*2460*/  F2FP.F16.F32.PACK_AB R54, R57, R56 ;  /* 0x000000383936723e */ /* 0x000fe400000000ff */
[----:B------:R-:W-:Y:S01]  /*2470*/  F2FP.F16.F32.PACK_AB R55, R59, R58 ;  /* 0x0000003a3b37723e */ /* 0x000fe200000000ff */
[----:B------:R2:W-:Y:S01]  /*2480*/  STS.128 [R10+UR8], R44 ;  /* 0x0000002c0a007988 */ /* 0x0005e20008000c08 */
[----:B------:R-:W-:Y:S02]  /*2490*/  F2FP.F16.F32.PACK_AB R61, R63, R62 ;  /* 0x0000003e3f3d723e */ /* 0x000fe400000000ff */
[C---:B------:R-:W-:Y:S02]  /*24a0*/  LOP3.LUT R11, R2.reuse, 0x60, RZ, 0x3c, !PT ;  /* 0x00000060020b7812 */ /* 0x040fe400078e3cff */
[----:B------:R-:W-:Y:S02]  /*24b0*/  F2FP.F16.F32.PACK_AB R62, R65, R64 ;  /* 0x00000040413e723e */ /* 0x000fe400000000ff */
[----:B------:R-:W-:Y:S01]  /*24c0*/  F2FP.F16.F32.PACK_AB R63, R67, R66 ;  /* 0x00000042433f723e */ /* 0x000fe200000000ff */
[----:B------:R2:W-:Y:S01]  /*24d0*/  STS.128 [R11+UR8], R52 ;  /* 0x000000340b007988 */ /* 0x0005e20008000c08 */
[----:B------:R-:W-:-:S05]  /*24e0*/  LOP3.LUT R16, R2, 0x70, RZ, 0x3c, !PT ;  /* 0x0000007002107812 */ /* 0x000fca00078e3cff */
[----:B------:R2:W-:Y:S01]  /*24f0*/  STS.128 [R16+UR8], R60 ;  /* 0x0000003c10007988 */ /* 0x0005e20008000c08 */
[----:B------:R3:W-:Y:S06]  /*2500*/  MEMBAR.ALL.CTA ;  /* 0x0000000000007992 */ /* 0x0007ec0000008000 */
[----:B---3--:R-:W3:Y:S02]  /*2510*/  FENCE.VIEW.ASYNC.S ;  /* 0x00000000000073c6 */ /* 0x008ee40000000000 */
[----:B---3--:R-:W-:Y:S06]  /*2520*/  BAR.SYNC.DEFER_BLOCKING 0x0 ;  /* 0x0000000000007b1d */ /* 0x008fec0000010000 */
[----:B------:R2:W-:Y:S01]  /*2530*/  @UP1 UTMASTG.2D [UR4], [UR14] ;  /* 0x000000040e0013b5 */ /* 0x0005e20008008000 */
[----:B------:R0:W-:Y:S01]  /*2540*/  UTMACMDFLUSH ;  /* 0x00000000000079b7 */ /* 0x0001e20000000000 */
[----:B------:R-:W-:-:S04]  /*2550*/  DEPBAR.LE SB0, 0x0 ;  /* 0x000080000000791a */ /* 0x000fc80000000000 */
[----:B------:R-:W-:Y:S08]  /*2560*/  BAR.SYNC.DEFER_BLOCKING 0x0 ;  /* 0x0000000000007b1d */ /* 0x000ff00000010000 */
[----:B------:R-:W-:Y:S06]  /*2570*/  BAR.SYNC.DEFER_BLOCKING 0x0 ;  /* 0x0000000000007b1d */ /* 0x000fec0000010000 */
[----:B--2---:R-:W-:Y:S05]  /*2580*/  @P2 BRA `(.L_x_63) ;  /* 0x0000000000a02947 */ /* 0x004fea0003800000 */
[----:B------:R-:W2:Y:S01]  /*2590*/  S2UR UR5, SR_CgaCtaId ;  /* 0x00000000000579c3 */ /* 0x000ea20000008800 */
[----:B------:R-:W-:Y:S01]  /*25a0*/  NOP ;  /* 0x0000000000007918 */ /* 0x000fe20000000000 */
[----:B------:R-:W-:Y:S01]  /*25b0*/  UMOV UR4, 0x50 ;  /* 0x0000005000047882 */ /* 0x000fe20000000000 */
[----:B------:R-:W-:Y:S02]  /*25c0*/  IMAD.U32 R0, RZ, RZ, UR25 ;  /* 0x00000019ff007e24 */ /* 0x000fe4000f8e00ff */
[----:B------:R-:W-:Y:S02]  /*25d0*/  IMAD.MOV.U32 R3, RZ, RZ, 0xff ;  /* 0x000000ffff037424 */ /* 0x000fe400078e00ff */
[----:B------:R-:W-:Y:S01]  /*25e0*/  IMAD.MOV.U32 R7, RZ, RZ, 0x1 ;  /* 0x00000001ff077424 */ /* 0x000fe200078e00ff */
[----:B------:R-:W-:-:S04]  /*25f0*/  LOP3.LUT R0, R0, 0xffff, RZ, 0xc0, !PT ;  /* 0x0000ffff00007812 */ /* 0x000fc800078ec0ff */
[----:B------:R-:W-:-:S05]  /*2600*/  SHF.R.U32.HI R0, RZ, 0x5, R0 ;  /* 0x00000005ff007819 */ /* 0x000fca0000011600 */
[----:B------:R-:W-:Y:S01]  /*2610*/  VIADD R2, R0, 0x10 ;  /* 0x0000001000027836 */ /* 0x000fe20000000000 */
[----:B------:R-:W-:Y:S01]  /*2620*/  SHF.L.U32 R0, R3, R0, RZ ;  /* 0x0000000003007219 */ /* 0x000fe200000006ff */
[----:B--2---:R-:W-:-:S03]  /*2630*/  ULEA UR6, UR5, UR4, 0x18 ;  /* 0x0000000405067291 */ /* 0x004fc6000f8ec0ff */
[----:B------:R-:W-:-:S04]  /*2640*/  SHF.L.U32 R3, R7, R2, RZ ;  /* 0x0000000207037219 */ /* 0x000fc800000006ff */
[----:B------:R-:W-:Y:S02]  /*2650*/  LOP3.LUT R0, R3, R0, RZ, 0xfc, !PT ;  /* 0x0000000003007212 */ /* 0x000fe400078efcff */
[----:B------:R-:W2:Y:S02]  /*2660*/  LDS R5, [UR6] ;  /* 0x00000006ff057984 */ /* 0x000ea40008000800 */
[C---:B------:R-:W-:Y:S02]  /*2670*/  LOP3.LUT R2, R0.reuse, 0xffff, RZ, 0xc0, !PT ;  /* 0x0000ffff00027812 */ /* 0x040fe400078ec0ff */
[----:B--2---:R-:W-:-:S04]  /*2680*/  LOP3.LUT R3, R0, 0xffff, R5, 0x80, !PT ;  /* 0x0000ffff00037812 */ /* 0x004fc800078e8005 */
[----:B------:R-:W-:-:S13]  /*2690*/  ISETP.NE.AND P0, PT, R3, R2, PT ;  /* 0x000000020300720c */ /* 0x000fda0003f05270 */
[----:B------:R-:W-:Y:S05]  /*26a0*/  @P0 BRA `(.L_x_64) ;  /* 0x0000000000500947 */ /* 0x000fea0003800000 */
[----:B------:R-:W-:Y:S02]  /*26b0*/  SHF.R.U32.HI R5, RZ, 0x10, R5 ;  /* 0x00000010ff057819 */ /* 0x000fe40000011605 */
[----:B------:R-:W-:-:S04]  /*26c0*/  SHF.R.U32.HI R2, RZ, 0x10, R0 ;  /* 0x00000010ff027819 */ /* 0x000fc80000011600 */
[----:B------:R-:W-:-:S04]  /*26d0*/  LOP3.LUT R5, R5, R2, RZ, 0xc0, !PT ;  /* 0x0000000205057212 */ /* 0x000fc800078ec0ff */
[----:B------:R-:W-:-:S13]  /*26e0*/  ISETP.NE.AND P0, PT, R5, R2, PT ;  /* 0x000000020500720c */ /* 0x000fda0003f05270 */
[----:B------:R-:W-:Y:S05]  /*26f0*/  @P0 BRA `(.L_x_65) ;  /* 0x0000000000300947 */ /* 0x000fea0003800000 */
[----:B------:R-:W-:Y:S01]  /*2700*/  R2UR UR4, R0 ;  /* 0x00000000000472ca */ /* 0x000fe200000e0000 */
[----:B------:R-:W-:Y:S01]  /*2710*/  VOTEU.ANY UR5, UPT, PT ;  /* 0x0000000000057886 */ /* 0x000fe200038e0100 */
[----:B------:R-:W2:Y:S01]  /*2720*/  S2R R0, SR_LANEID ;  /* 0x0000000000007919 */ /* 0x000ea20000000000 */
[----:B------:R-:W-:-:S10]  /*2730*/  UFLO.U32 UR5, UR5 ;  /* 0x00000005000572bd */ /* 0x000fd400080e0000 */
[----:B------:R-:W-:-:S06]  /*2740*/  ULOP3.LUT UR4, URZ, UR4, URZ, 0x33, !UPT ;  /* 0x00000004ff047292 */ /* 0x000fcc000f8e33ff */
[----:B------:R-:W-:-:S04]  /*2750*/  IMAD.U32 R2, RZ, RZ, UR4 ;  /* 0x00000004ff027e24 */ /* 0x000fc8000f8e00ff */
[----:B------:R-:W3:Y:S02]  /*2760*/  REDUX UR7, R2 ;  /* 0x00000000020773c4 */ /* 0x000ee40000000000 */
[----:B------:R4:W-:Y:S01]  /*2770*/  UTCATOMSWS.AND URZ, UR4 ;  /* 0x0000000400ff79e3 */ /* 0x0009e20008000000 */
[----:B--2---:R-:W-:Y:S01]  /*2780*/  ISETP.EQ.U32.AND P0, PT, R0, UR5, PT ;  /* 0x0000000500007c0c */ /* 0x004fe2000bf02070 */
[----:B---3--:R-:W-:-:S12]  /*2790*/  IMAD.U32 R0, RZ, RZ, UR7 ;  /* 0x00000007ff007e24 */ /* 0x008fd8000f8e00ff */
[----:B------:R4:W-:Y:S01]  /*27a0*/  @P0 ATOMS.AND RZ, [UR6], R0 ;  /* 0x00000000ffff098c */ /* 0x0009e2000a800006 */
[----:B------:R-:W-:Y:S05]  /*27b0*/  BRA `(.L_x_63) ;  /* 0x0000000000147947 */ /* 0x000fea0003800000 */
.L_x_65:
[----:B------:R-:W-:-:S07]  /*27c0*/  MOV R2, 0x27e0 ;  /* 0x000027e000027802 */ /* 0x000fce0000000f00 */
[----:B-1----:R-:W-:Y:S05]  /*27d0*/  CALL.REL.NOINC `($__internal_0_$__cuda_sm10x_tcgen05_guardrail_trap_col_being_dealloced_not_returned_by_alloc) ;  /* 0x0000000000447944 */ /* 0x002fea0003c00000 */
[----:B------:R-:W-:Y:S05]  /*27e0*/  BRA `(.L_x_63) ;  /* 0x0000000000087947 */ /* 0x000fea0003800000 */
.L_x_64:
[----:B------:R-:W-:-:S07]  /*27f0*/  MOV R2, 0x2810 ;  /* 0x0000281000027802 */ /* 0x000fce0000000f00 */
[----:B-1----:R-:W-:Y:S05]  /*2800*/  CALL.REL.NOINC `($__internal_2_$__cuda_sm10x_tcgen05_guardrail_trap_unallocated_columns_being_dealloced) ;  /* 0x0000000000507944 */ /* 0x002fea0003c00000 */
.L_x_63:
[----:B------:R-:W-:Y:S01]  /*2810*/  NOP ;  /* 0x0000000000007918 */ /* 0x000fe20000000000 */
[----:B----4-:R-:W-:Y:S05]  /*2820*/  EXIT ;  /* 0x000000000000794d */ /* 0x010fea0003800000 */
.L_x_54:
[----:B------:R-:W2:Y:S02]  /*2830*/  SYNCS.PHASECHK.TRANS64.TRYWAIT P0, [UR8+0xa000], RZ ;  /* 0x00a000ffff0075a7 */ /* 0x000ea40008001108 */
[----:B--2---:R-:W-:Y:S05]  /*2840*/  @!P0 BRA `(.L_x_54) ;  /* 0xfffffffc00f88947 */ /* 0x004fea000383ffff */
[----:B------:R-:W-:Y:S05]  /*2850*/  BRA `(.L_x_66) ;  /* 0xfffffff000a87947 */ /* 0x000fea000383ffff */
.L_x_56:
[----:B------:R-:W2:Y:S02]  /*2860*/  SYNCS.PHASECHK.TRANS64.TRYWAIT P1, [UR8+0xa010], RZ ;  /* 0x00a010ffff0075a7 */ /* 0x000ea40008021108 */
[----:B--2---:R-:W-:Y:S05]  /*2870*/  @!P1 BRA `(.L_x_56) ;  /* 0xfffffffc00f89947 */ /* 0x004fea000383ffff */
[----:B------:R-:W-:Y:S05]  /*2880*/  BRA `(.L_x_67) ;  /* 0xfffffff400047947 */ /* 0x000fea000383ffff */
.L_x_57:
[----:B------:R-:W3:Y:S02]  /*2890*/  SYNCS.PHASECHK.TRANS64.TRYWAIT P0, [UR8+0xa000], R3 ;  /* 0x00a00003ff0075a7 */ /* 0x000ee40008001108 */
[----:B---3--:R-:W-:Y:S05]  /*28a0*/  @!P0 BRA `(.L_x_57) ;  /* 0xfffffffc00f88947 */ /* 0x008fea000383ffff */
[----:B------:R-:W-:Y:S05]  /*28b0*/  BRA `(.L_x_68) ;  /* 0xfffffff400707947 */ /* 0x000fea000383ffff */
.L_x_59:
[----:B------:R-:W3:Y:S02]  /*28c0*/  SYNCS.PHASECHK.TRANS64.TRYWAIT P0, [UR8+0xa010], R3 ;  /* 0x00a01003ff0075a7 */ /* 0x000ee40008001108 */
[----:B---3--:R-:W-:Y:S05]  /*28d0*/  @!P0 BRA `(.L_x_59) ;  /* 0xfffffffc00f88947 */ /* 0x008fea000383ffff */
[----:B------:R-:W-:Y:S05]  /*28e0*/  BRA `(.L_x_69) ;  /* 0xfffffff400c07947 */ /* 0x000fea000383ffff */
        .weak           $__internal_0_$__cuda_sm10x_tcgen05_guardrail_trap_col_being_dealloced_not_returned_by_alloc
        .type           $__internal_0_$__cuda_sm10x_tcgen05_guardrail_trap_col_being_dealloced_not_returned_by_alloc,@function
        .size           $__internal_0_$__cuda_sm10x_tcgen05_guardrail_trap_col_being_dealloced_not_returned_by_alloc,($__internal_1_$__cuda_sm10x_tcgen05_guardrail_trap_phase_invalid_during_alloc - $__internal_0_$__cuda_sm10x_tcgen05_guardrail_trap_col_being_dealloced_not_returned_by_alloc)
$__internal_0_$__cuda_sm10x_tcgen05_guardrail_trap_col_being_dealloced_not_returned_by_alloc:
[----:B------:R-:W-:Y:S05]  /*28f0*/  BPT.TRAP 0x1 ;  /* 0x000000040000795c */ /* 0x000fea0000300000 */
[----:B------:R-:W-:-:S04]  /*2900*/  IMAD.MOV.U32 R3, RZ, RZ, 0x0 ;  /* 0x00000000ff037424 */ /* 0x000fc800078e00ff */
[----:B------:R-:W-:Y:S05]  /*2910*/  RET.REL.NODEC R2 `(gluon_tcgen05) ;  /* 0xffffffd402b87950 */ /* 0x000fea0003c3ffff */
        .weak           $__internal_1_$__cuda_sm10x_tcgen05_guardrail_trap_phase_invalid_during_alloc
        .type           $__internal_1_$__cuda_sm10x_tcgen05_guardrail_trap_phase_invalid_during_alloc,@function
        .size           $__internal_1_$__cuda_sm10x_tcgen05_guardrail_trap_phase_invalid_during_alloc,($__internal_2_$__cuda_sm10x_tcgen05_guardrail_trap_unallocated_columns_being_dealloced - $__internal_1_$__cuda_sm10x_tcgen05_guardrail_trap_phase_invalid_during_alloc)
$__internal_1_$__cuda_sm10x_tcgen05_guardrail_trap_phase_invalid_during_alloc:
[----:B------:R-:W-:Y:S05]  /*2920*/  BPT.TRAP 0x1 ;  /* 0x000000040000795c */ /* 0x000fea0000300000 */
[----:B------:R-:W-:-:S04]  /*2930*/  IMAD.MOV.U32 R3, RZ, RZ, 0x0 ;  /* 0x00000000ff037424 */ /* 0x000fc800078e00ff */
[----:B------:R-:W-:Y:S05]  /*2940*/  RET.REL.NODEC R2 `(gluon_tcgen05) ;  /* 0xffffffd402ac7950 */ /* 0x000fea0003c3ffff */
        .weak           $__internal_2_$__cuda_sm10x_tcgen05_guardrail_trap_unallocated_columns_being_dealloced
        .type           $__internal_2_$__cuda_sm10x_tcgen05_guardrail_trap_unallocated_columns_being_dealloced,@function
        .size           $__internal_2_$__cuda_sm10x_tcgen05_guardrail_trap_unallocated_columns_being_dealloced,(.L_x_73 - $__internal_2_$__cuda_sm10x_tcgen05_guardrail_trap_unallocated_columns_being_dealloced)
$__internal_2_$__cuda_sm10x_tcgen05_guardrail_trap_unallocated_columns_being_dealloced:
[----:B------:R-:W-:Y:S05]  /*2950*/  BPT.TRAP 0x1 ;  /* 0x000000040000795c */ /* 0x000fea0000300000 */
[----:B------:R-:W-:-:S04]  /*2960*/  IMAD.MOV.U32 R3, RZ, RZ, 0x0 ;  /* 0x00000000ff037424 */ /* 0x000fc800078e00ff */
[----:B------:R-:W-:Y:S05]  /*2970*/  RET.REL.NODEC R2 `(gluon_tcgen05) ;  /* 0xffffffd402a07950 */ /* 0x000fea0003c3ffff */
.L_x_70:
[----:B------:R-:W-:-:S00]  /*2980*/  BRA `(.L_x_70) ;  /* 0xfffffffc00fc7947 */ /* 0x000fc0000383ffff */
[----:B------:R-:W-:-:S00]  /*2990*/  NOP ;  /* 0x0000000000007918 */ /* 0x000fc00000000000 */
        /* <DEDUP_REMOVED lines=14> */
.L_x_73:


//--------------------- .nv.shared.gluon_tcgen05  --------------------------
	.section	.nv.shared.gluon_tcgen05,"aw",@nobits
	.sectionflags	@""
	.align	16
	.zero		1024


//--------------------- .nv.shared.reserved.0     --------------------------
	.section	.nv.shared.reserved.0,"aw",@nobits
	.align	8
	.weak		__nv_reservedSMEM_offset_0_alias
	.size		__nv_reservedSMEM_offset_0_alias, 0, 64
	.other		__nv_reservedSMEM_offset_0_alias,@"STO_CUDA_RESERVED_SHARED STV_DEFAULT"
__nv_reservedSMEM_offset_0_alias:
	.zero		0
.nv.shared.reserved.0:
	.zero		64
	.weak		__nv_reservedSMEM_allocation_phase
	.type		__nv_reservedSMEM_allocation_phase,@object
	.size		__nv_reservedSMEM_allocation_phase,(.L_0 - __nv_reservedSMEM_allocation_phase)
__nv_reservedSMEM_allocation_phase:
	.zero		1
.L_0:
	.zero		7
	.weak		__nv_reservedSMEM_devtool_atexit_pc
	.type		__nv_reservedSMEM_devtool_atexit_pc,@object
	.size		__nv_reservedSMEM_devtool_atexit_pc,(__nv_reservedSMEM_allocation_mask - __nv_reservedSMEM_devtool_atexit_pc)
__nv_reservedSMEM_devtool_atexit_pc:
	.zero		8
	.weak		__nv_reservedSMEM_allocation_mask
	.type		__nv_reservedSMEM_allocation_mask,@object
	.size		__nv_reservedSMEM_allocation_mask,(.L_2 - __nv_reservedSMEM_allocation_mask)
__nv_reservedSMEM_allocation_mask:
	.zero		4
.L_2:


//--------------------- .nv.constant0.gluon_tcgen05 --------------------------
	.section	.nv.constant0.gluon_tcgen05,"a",@progbits
	.sectionflags	@""
	.align	4
.nv.constant0.gluon_tcgen05:
	.zero		976


//--------------------- SYMBOLS --------------------------

	.type		.nv.reservedSmem.offset0,@object
	.size		.nv.reservedSmem.offset0,0x4
	.type		.nv.reservedSmem.cap,@object
	.size		.nv.reservedSmem.cap,0x4
